// auto-generated by cutlass_sweep.gemm — config: {"arch": "sm_90", "cluster_m": 1, "cluster_n": 1, "dtype": "int8", "dtype_b": "int8", "layout": "nt", "stages": 0, "tile_k": 64, "tile_m": 256, "tile_n": 240}
#include "cutlass/cutlass.h"
#include "cutlass/gemm/collective/collective_builder.hpp"
#include "cutlass/gemm/device/gemm_universal_adapter.h"
#include "cutlass/gemm/kernel/gemm_universal.hpp"
#include "cutlass/epilogue/collective/collective_builder.hpp"

using ElemA = int8_t;
using ElemB = int8_t;
using ElemCD = int8_t;
using Acc  = int32_t;
using TileShape    = cute::Shape<cute::_256, cute::_240, cute::_64>;
using ClusterShape = cute::Shape<cute::_1, cute::_1, cute::_1>;

using CollectiveEpilogue = typename cutlass::epilogue::collective::CollectiveBuilder<
    cutlass::arch::Sm90, cutlass::arch::OpClassTensorOp,
    TileShape, ClusterShape,
    cutlass::epilogue::collective::EpilogueTileAuto,
    Acc, Acc,
    ElemCD, cutlass::layout::RowMajor, 128 / cutlass::sizeof_bits<ElemCD>::value,
    ElemCD, cutlass::layout::RowMajor, 128 / cutlass::sizeof_bits<ElemCD>::value,
    cutlass::epilogue::collective::EpilogueScheduleAuto
  >::CollectiveOp;

using CollectiveMainloop = typename cutlass::gemm::collective::CollectiveBuilder<
    cutlass::arch::Sm90, cutlass::arch::OpClassTensorOp,
    ElemA, cutlass::layout::RowMajor, 128 / cutlass::sizeof_bits<ElemA>::value,
    ElemB, cutlass::layout::ColumnMajor, 128 / cutlass::sizeof_bits<ElemB>::value,
    Acc,
    TileShape, ClusterShape,
    cutlass::gemm::collective::StageCountAutoCarveout<static_cast<int>(sizeof(typename CollectiveEpilogue::SharedStorage))>,
    cutlass::gemm::collective::KernelScheduleAuto
  >::CollectiveOp;

using GemmKernel = cutlass::gemm::kernel::GemmUniversal<
    cute::Shape<int,int,int,int>,
    CollectiveMainloop,
    CollectiveEpilogue
>;
using Gemm = cutlass::gemm::device::GemmUniversalAdapter<GemmKernel>;

// Force the device kernel symbol into the cubin without needing a host main.
auto* _anchor = &cutlass::device_kernel<GemmKernel>;


// ===== COMPILED SASS (sm_90a) =====

	.target	sm_90a

	.elftype	@"ET_EXEC"


//--------------------- .note.nv.tkinfo           --------------------------
	.section	.note.nv.tkinfo,"",@"SHT_NOTE"
	.sectionflags	@"SHF_NOTE_NV_TKINFO"
	.tkinfo
        /*0018*/ 	.word	0x00000002
        /*0030*/ 	.string	""
        /*0030*/ 	.string	"ptxas"
        /*0030*/ 	.string	"Cuda compilation tools, release 13.0, V13.0.88"
        /*0030*/ 	.string	"Build cuda_13.0.r13.0/compiler.36424714_0"
        /*0030*/ 	.string	"-arch sm_90a -m 64 "



//--------------------- .note.nv.cuinfo           --------------------------
	.section	.note.nv.cuinfo,"",@"SHT_NOTE"
	.sectionflags	@"SHF_NOTE_NV_CUINFO"
        /*0018*/ 	.short	0x0002
        /*001a*/ 	.short	0x005a
        /*001c*/ 	.short	0x0082
	.zero		2


//--------------------- .nv.info                  --------------------------
	.section	.nv.info,"",@"SHT_CUDA_INFO"
	.align	4


	//----- nvinfo : EIATTR_REGCOUNT
	.align		4
        /*0000*/ 	.byte	0x04, 0x2f
        /*0002*/ 	.short	(.L_15 - .L_14)
	.align		4
.L_14:
        /*0004*/ 	.word	index@(_ZN7cutlass13device_kernelINS_4gemm6kernel13GemmUniversalIN4cute5tupleIJiiiiEEENS1_10collective13CollectiveMmaINS1_34MainloopSm90TmaGmmaWarpSpecializedILi7ENS5_IJNS4_1CILi1EEESB_SB_EEENS1_35KernelTmaWarpSpecializedCooperativeEEENS5_IJNSA_ILi256EEENSA_ILi240EEENSA_ILi64EEEEEEaNS5_IJlSB_lEEEaSJ_NS4_8TiledMMAINS4_8MMA_AtomIJNS4_4SM904GMMA26MMA_64x16x32_S32S8S8_SS_TNEEEENS4_6LayoutINS5_IJNSA_ILi2EEESB_SB_EEENS5_IJSB_NSA_ILi0EEEST_EEEEENS5_IJNS4_10UnderscoreESW_SW_EEEEENS4_13SM90_TMA_LOADENS4_14ComposedLayoutINS4_7SwizzleILi2ELi4ELi3EEENS4_18smem_ptr_flag_bitsILi8EEENSQ_INS5_IJNSA_ILi8EEESH_EEENS5_IJSH_SB_EEEEEEEvNS4_8identityESZ_S19_vS1A_EENS_8epilogue10collective6detail29Sm90TmaWarpSpecializedAdapterINS1D_15DefaultEpilogueIaSJ_SJ_NS1C_6thread17LinearCombinationIaLi1EiiLNS1H_9ScaleType4KindE0ELNS_15FloatRoundStyleE2EaEENS1_15EpilogueDefaultEEEEEvvEEEEvNT_6ParamsE)
        /*0008*/ 	.word	0x000000a8


	//----- nvinfo : EIATTR_FRAME_SIZE
	.align		4
.L_15:
        /*000c*/ 	.byte	0x04, 0x11
        /*000e*/ 	.short	(.L_17 - .L_16)
	.align		4
.L_16:
        /*0010*/ 	.word	index@(_ZN7cutlass13device_kernelINS_4gemm6kernel13GemmUniversalIN4cute5tupleIJiiiiEEENS1_10collective13CollectiveMmaINS1_34MainloopSm90TmaGmmaWarpSpecializedILi7ENS5_IJNS4_1CILi1EEESB_SB_EEENS1_35KernelTmaWarpSpecializedCooperativeEEENS5_IJNSA_ILi256EEENSA_ILi240EEENSA_ILi64EEEEEEaNS5_IJlSB_lEEEaSJ_NS4_8TiledMMAINS4_8MMA_AtomIJNS4_4SM904GMMA26MMA_64x16x32_S32S8S8_SS_TNEEEENS4_6LayoutINS5_IJNSA_ILi2EEESB_SB_EEENS5_IJSB_NSA_ILi0EEEST_EEEEENS5_IJNS4_10UnderscoreESW_SW_EEEEENS4_13SM90_TMA_LOADENS4_14ComposedLayoutINS4_7SwizzleILi2ELi4ELi3EEENS4_18smem_ptr_flag_bitsILi8EEENSQ_INS5_IJNSA_ILi8EEESH_EEENS5_IJSH_SB_EEEEEEEvNS4_8identityESZ_S19_vS1A_EENS_8epilogue10collective6detail29Sm90TmaWarpSpecializedAdapterINS1D_15DefaultEpilogueIaSJ_SJ_NS1C_6thread17LinearCombinationIaLi1EiiLNS1H_9ScaleType4KindE0ELNS_15FloatRoundStyleE2EaEENS1_15EpilogueDefaultEEEEEvvEEEEvNT_6ParamsE)
        /*0014*/ 	.word	0x00000170


	//----- nvinfo : EIATTR_MIN_STACK_SIZE
	.align		4
.L_17:
        /*0018*/ 	.byte	0x04, 0x12
        /*001a*/ 	.short	(.L_19 - .L_18)
	.align		4
.L_18:
        /*001c*/ 	.word	index@(_ZN7cutlass13device_kernelINS_4gemm6kernel13GemmUniversalIN4cute5tupleIJiiiiEEENS1_10collective13CollectiveMmaINS1_34MainloopSm90TmaGmmaWarpSpecializedILi7ENS5_IJNS4_1CILi1EEESB_SB_EEENS1_35KernelTmaWarpSpecializedCooperativeEEENS5_IJNSA_ILi256EEENSA_ILi240EEENSA_ILi64EEEEEEaNS5_IJlSB_lEEEaSJ_NS4_8TiledMMAINS4_8MMA_AtomIJNS4_4SM904GMMA26MMA_64x16x32_S32S8S8_SS_TNEEEENS4_6LayoutINS5_IJNSA_ILi2EEESB_SB_EEENS5_IJSB_NSA_ILi0EEEST_EEEEENS5_IJNS4_10UnderscoreESW_SW_EEEEENS4_13SM90_TMA_LOADENS4_14ComposedLayoutINS4_7SwizzleILi2ELi4ELi3EEENS4_18smem_ptr_flag_bitsILi8EEENSQ_INS5_IJNSA_ILi8EEESH_EEENS5_IJSH_SB_EEEEEEEvNS4_8identityESZ_S19_vS1A_EENS_8epilogue10collective6detail29Sm90TmaWarpSpecializedAdapterINS1D_15DefaultEpilogueIaSJ_SJ_NS1C_6thread17LinearCombinationIaLi1EiiLNS1H_9ScaleType4KindE0ELNS_15FloatRoundStyleE2EaEENS1_15EpilogueDefaultEEEEEvvEEEEvNT_6ParamsE)
        /*0020*/ 	.word	0x00000170
.L_19:


//--------------------- .nv.compat                --------------------------
	.section	.nv.compat,"",@"SHT_CUDA_COMPAT_INFO"
	.align	4
        /*0000*/ 	.byte	0x02, 0x09, 0x01, 0x00, 0x02, 0x02, 0x04, 0x00, 0x02, 0x05, 0x05, 0x00, 0x03, 0x07, 0x01, 0x01
        /*0010*/ 	.byte	0x02, 0x03, 0x01, 0x00, 0x02, 0x06, 0x01, 0x00, 0x04, 0x0b, 0x08, 0x00, 0x00, 0x00, 0x00, 0x00
        /*0020*/ 	.byte	0x00, 0x00, 0x00, 0x00


//--------------------- .nv.info._ZN7cutlass13device_kernelINS_4gemm6kernel13GemmUniversalIN4cute5tupleIJiiiiEEENS1_10collective13CollectiveMmaINS1_34MainloopSm90TmaGmmaWarpSpecializedILi7ENS5_IJNS4_1CILi1EEESB_SB_EEENS1_35KernelTmaWarpSpecializedCooperativeEEENS5_IJNSA_ILi256EEENSA_ILi240EEENSA_ILi64EEEEEEaNS5_IJlSB_lEEEaSJ_NS4_8TiledMMAINS4_8MMA_AtomIJNS4_4SM904GMMA26MMA_64x16x32_S32S8S8_SS_TNEEEENS4_6LayoutINS5_IJNSA_ILi2EEESB_SB_EEENS5_IJSB_NSA_ILi0EEEST_EEEEENS5_IJNS4_10UnderscoreESW_SW_EEEEENS4_13SM90_TMA_LOADENS4_14ComposedLayoutINS4_7SwizzleILi2ELi4ELi3EEENS4_18smem_ptr_flag_bitsILi8EEENSQ_INS5_IJNSA_ILi8EEESH_EEENS5_IJSH_SB_EEEEEEEvNS4_8identityESZ_S19_vS1A_EENS_8epilogue10collective6detail29Sm90TmaWarpSpecializedAdapterINS1D_15DefaultEpilogueIaSJ_SJ_NS1C_6thread17LinearCombinationIaLi1EiiLNS1H_9ScaleType4KindE0ELNS_15FloatRoundStyleE2EaEENS1_15EpilogueDefaultEEEEEvvEEEEvNT_6ParamsE --------------------------
	.section	.nv.info._ZN7cutlass13device_kernelINS_4gemm6kernel13GemmUniversalIN4cute5tupleIJiiiiEEENS1_10collective13CollectiveMmaINS1_34MainloopSm90TmaGmmaWarpSpecializedILi7ENS5_IJNS4_1CILi1EEESB_SB_EEENS1_35KernelTmaWarpSpecializedCooperativeEEENS5_IJNSA_ILi256EEENSA_ILi240EEENSA_ILi64EEEEEEaNS5_IJlSB_lEEEaSJ_NS4_8TiledMMAINS4_8MMA_AtomIJNS4_4SM904GMMA26MMA_64x16x32_S32S8S8_SS_TNEEEENS4_6LayoutINS5_IJNSA_ILi2EEESB_SB_EEENS5_IJSB_NSA_ILi0EEEST_EEEEENS5_IJNS4_10UnderscoreESW_SW_EEEEENS4_13SM90_TMA_LOADENS4_14ComposedLayoutINS4_7SwizzleILi2ELi4ELi3EEENS4_18smem_ptr_flag_bitsILi8EEENSQ_INS5_IJNSA_ILi8EEESH_EEENS5_IJSH_SB_EEEEEEEvNS4_8identityESZ_S19_vS1A_EENS_8epilogue10collective6detail29Sm90TmaWarpSpecializedAdapterINS1D_15DefaultEpilogueIaSJ_SJ_NS1C_6thread17LinearCombinationIaLi1EiiLNS1H_9ScaleType4KindE0ELNS_15FloatRoundStyleE2EaEENS1_15EpilogueDefaultEEEEEvvEEEEvNT_6ParamsE,"",@"SHT_CUDA_INFO"
	.sectionflags	@""
	.align	4


	//----- nvinfo : EIATTR_CUDA_API_VERSION
	.align		4
        /*0000*/ 	.byte	0x04, 0x37
        /*0002*/ 	.short	(.L_21 - .L_20)
.L_20:
        /*0004*/ 	.word	0x00000082


	//----- nvinfo : EIATTR_KPARAM_INFO
	.align		4
.L_21:
        /*0008*/ 	.byte	0x04, 0x17
        /*000a*/ 	.short	(.L_23 - .L_22)
.L_22:
        /*000c*/ 	.word	0x00000000
        /*0010*/ 	.short	0x0000
        /*0012*/ 	.short	0x0070
        /*0014*/ 	.byte	0x00, 0xf0, 0x01, 0x10


	//----- nvinfo : EIATTR_SPARSE_MMA_MASK
	.align		4
.L_23:
        /*0018*/ 	.byte	0x03, 0x50
        /*001a*/ 	.short	0x0000


	//----- nvinfo : EIATTR_MAXREG_COUNT
	.align		4
        /*001c*/ 	.byte	0x03, 0x1b
        /*001e*/ 	.short	0x00a8


	//----- nvinfo : EIATTR_NUM_BARRIERS
	.align		4
        /*0020*/ 	.byte	0x02, 0x4c
        /*0022*/ 	.byte	0x01
	.zero		1


	//----- nvinfo : EIATTR_EXTERNS
	.align		4
        /*0024*/ 	.byte	0x04, 0x0f
        /*0026*/ 	.short	(.L_25 - .L_24)


	//   ....[0]....
	.align		4
.L_24:
        /*0028*/ 	.word	index@(__assertfail)


	//----- nvinfo : EIATTR_ANNOTATIONS
	.align		4
.L_25:
        /*002c*/ 	.byte	0x04, 0x55
        /*002e*/ 	.short	(.L_27 - .L_26)


	//   ....[0]....
.L_26:
        /*0030*/ 	.word	0x00000001
        /*0034*/ 	.byte	0x50, 0x02, 0x00, 0x00, 0x01, 0x00, 0x00, 0x00, 0x40, 0x05, 0x00, 0x00, 0x01, 0x00, 0x00, 0x00
        /* <DEDUP_REMOVED lines=119> */
        /*07b4*/ 	.byte	0x20, 0x56, 0x01, 0x00, 0x01, 0x00, 0x00, 0x00, 0x70, 0x5c, 0x01, 0x00


	//----- nvinfo : EIATTR_MERCURY_ISA_VERSION
	.align		4
.L_27:
        /*07c0*/ 	.byte	0x03, 0x5f
        /*07c2*/ 	.short	0x0101


	//----- nvinfo : EIATTR_INT_WARP_WIDE_INSTR_OFFSETS
	.align		4
        /*07c4*/ 	.byte	0x04, 0x31
        /*07c6*/ 	.short	(.L_29 - .L_28)


	//   ....[0]....
.L_28:
        /*07c8*/ 	.word	0x000005a0


	//   ....[1]....
        /*07cc*/ 	.word	0x000005b0


	//   ....[2]....
        /*07d0*/ 	.word	0x00000640


	//----- nvinfo : EIATTR_COOP_GROUP_MASK_REGIDS
	.align		4
.L_29:
        /*07d4*/ 	.byte	0x04, 0x29
        /*07d6*/ 	.short	(.L_31 - .L_30)


	//   ....[0]....
.L_30:
        /*07d8*/ 	.word	0xffffffff


	//   ....[1]....
        /*07dc*/ 	.word	0xffffffff


	//   ....[2]....
        /*07e0*/ 	.word	0xffffffff


	//   ....[3]....
        /*07e4*/ 	.word	0xffffffff


	//   ....[4]....
        /*07e8*/ 	.word	0xffffffff


	//----- nvinfo : EIATTR_COOP_GROUP_INSTR_OFFSETS
	.align		4
.L_31:
        /*07ec*/ 	.byte	0x04, 0x28
        /*07ee*/ 	.short	(.L_33 - .L_32)


	//   ....[0]....
.L_32:
        /*07f0*/ 	.word	0x00000070


	//   ....[1]....
        /*07f4*/ 	.word	0x00000080


	//   ....[2]....
        /*07f8*/ 	.word	0x000001a0


	//   ....[3]....
        /*07fc*/ 	.word	0x00000430


	//   ....[4]....
        /*0800*/ 	.word	0x00001340


	//----- nvinfo : EIATTR_REG_RECONFIG
	.align		4
.L_33:
        /*0804*/ 	.byte	0x01, 0x54
	.zero		2


	//----- nvinfo : EIATTR_SYSCALL_OFFSETS
	.align		4
        /*0808*/ 	.byte	0x04, 0x46
        /*080a*/ 	.short	(.L_35 - .L_34)


	//   ....[0]....
.L_34:
        /*080c*/ 	.word	0x00001510


	//----- nvinfo : EIATTR_MBARRIER_INSTR_OFFSETS
	.align		4
.L_35:
        /*0810*/ 	.byte	0x04, 0x39
        /*0812*/ 	.short	(.L_37 - .L_36)


	//   ....[0]....
.L_36:
        /*0814*/ 	.word	0x00000340
        /*0818*/ 	.word	0x000000ff
        /*081c*/ 	.word	0x00000000
        /*0820*/ 	.short	0x0100
        /*0822*/ 	.byte	0x08
	.zero		1


	//   ....[1]....
        /*0824*/ 	.word	0x00000350
        /*0828*/ 	.word	0x000000ff
        /*082c*/ 	.word	0x00000038
        /*0830*/ 	.short	0x0100
        /*0832*/ 	.byte	0x08
	.zero		1


	//   ....[2]....
        /*0834*/ 	.word	0x00000360
        /*0838*/ 	.word	0x000000ff
        /*083c*/ 	.word	0x00000008
        /*0840*/ 	.short	0x0100
        /*0842*/ 	.byte	0x08
	.zero		1


	//   ....[3]....
        /*0844*/ 	.word	0x00000370
        /*0848*/ 	.word	0x000000ff
        /*084c*/ 	.word	0x00000040
        /*0850*/ 	.short	0x0100
        /*0852*/ 	.byte	0x08
	.zero		1


	//   ....[4]....
        /*0854*/ 	.word	0x00000380
        /*0858*/ 	.word	0x000000ff
        /*085c*/ 	.word	0x00000010
        /*0860*/ 	.short	0x0100
        /*0862*/ 	.byte	0x08
	.zero		1


	//   ....[5]....
        /*0864*/ 	.word	0x00000390
        /*0868*/ 	.word	0x000000ff
        /*086c*/ 	.word	0x00000048
        /*0870*/ 	.short	0x0100
        /*0872*/ 	.byte	0x08
	.zero		1


	//   ....[6]....
        /*0874*/ 	.word	0x000003a0
        /*0878*/ 	.word	0x000000ff
        /*087c*/ 	.word	0x00000018
        /*0880*/ 	.short	0x0100
        /*0882*/ 	.byte	0x08
	.zero		1


	//   ....[7]....
        /*0884*/ 	.word	0x000003b0
        /*0888*/ 	.word	0x000000ff
        /*088c*/ 	.word	0x00000050
        /*0890*/ 	.short	0x0100
        /*0892*/ 	.byte	0x08
	.zero		1


	//   ....[8]....
        /*0894*/ 	.word	0x000003c0
        /*0898*/ 	.word	0x000000ff
        /*089c*/ 	.word	0x00000020
        /*08a0*/ 	.short	0x0100
        /*08a2*/ 	.byte	0x08
	.zero		1


	//   ....[9]....
        /*08a4*/ 	.word	0x000003d0
        /*08a8*/ 	.word	0x000000ff
        /*08ac*/ 	.word	0x00000058
        /*08b0*/ 	.short	0x0100
        /*08b2*/ 	.byte	0x08
	.zero		1


	//   ....[10]....
        /*08b4*/ 	.word	0x000003e0
        /*08b8*/ 	.word	0x000000ff
        /*08bc*/ 	.word	0x00000028
        /*08c0*/ 	.short	0x0100
        /*08c2*/ 	.byte	0x08
	.zero		1


	//   ....[11]....
        /*08c4*/ 	.word	0x000003f0
        /*08c8*/ 	.word	0x000000ff
        /*08cc*/ 	.word	0x00000060
        /*08d0*/ 	.short	0x0100
        /*08d2*/ 	.byte	0x08
	.zero		1


	//   ....[12]....
        /*08d4*/ 	.word	0x00000400
        /*08d8*/ 	.word	0x000000ff
        /*08dc*/ 	.word	0x00000030
        /*08e0*/ 	.short	0x0100
        /*08e2*/ 	.byte	0x08
	.zero		1


	//   ....[13]....
        /*08e4*/ 	.word	0x00000410
        /*08e8*/ 	.word	0x000000ff
        /*08ec*/ 	.word	0x00000068
        /*08f0*/ 	.short	0x0100
        /*08f2*/ 	.byte	0x08
	.zero		1


	//   ....[14]....
        /*08f4*/ 	.word	0x000006c0
        /*08f8*/ 	.word	0x000000ff
        /*08fc*/ 	.word	0x00000080
        /*0900*/ 	.short	0x0100
        /*0902*/ 	.byte	0x10
	.zero		1


	//   ....[15]....
        /*0904*/ 	.word	0x00000760
        /*0908*/ 	.word	0x000000ff
        /*090c*/ 	.word	0x00000088
        /*0910*/ 	.short	0x0100
        /*0912*/ 	.byte	0x10
	.zero		1


	//   ....[16]....
        /*0914*/ 	.word	0x00001650
        /*0918*/ 	.word	0x00000003
        /*091c*/ 	.word	0x00000000
        /*0920*/ 	.short	0x010a
        /*0922*/ 	.byte	0x3f
	.zero		1


	//   ....[17]....
        /*0924*/ 	.word	0x00001690
        /*0928*/ 	.word	0x00000003
        /*092c*/ 	.word	0x00000000
        /*0930*/ 	.short	0x010a
        /*0932*/ 	.byte	0x3f
	.zero		1


	//   ....[18]....
        /*0934*/ 	.word	0x00003a80
        /*0938*/ 	.word	0x00000004
        /*093c*/ 	.word	0x00000000
        /*0940*/ 	.short	0x010a
        /*0942*/ 	.byte	0x3f
	.zero		1


	//   ....[19]....
        /*0944*/ 	.word	0x00003ac0
        /*0948*/ 	.word	0x00000004
        /*094c*/ 	.word	0x00000000
        /*0950*/ 	.short	0x010a
        /*0952*/ 	.byte	0x3f
	.zero		1


	//   ....[20]....
        /*0954*/ 	.word	0x00005d30
        /*0958*/ 	.word	0x00000004
        /*095c*/ 	.word	0x00000000
        /*0960*/ 	.short	0x0101
        /*0962*/ 	.byte	0x3f
	.zero		1


	//   ....[21]....
        /*0964*/ 	.word	0x00006000
        /*0968*/ 	.word	0x00000000
        /*096c*/ 	.word	0x00000000
        /*0970*/ 	.short	0x0101
        /*0972*/ 	.byte	0x3f
	.zero		1


	//   ....[22]....
        /*0974*/ 	.word	0x00015150
        /*0978*/ 	.word	0x0000000c
        /*097c*/ 	.word	0x00000038
        /*0980*/ 	.short	0x010a
        /*0982*/ 	.byte	0x3f
	.zero		1


	//   ....[23]....
        /*0984*/ 	.word	0x00015500
        /*0988*/ 	.word	0x00000003
        /*098c*/ 	.word	0x00000088
        /*0990*/ 	.short	0x0101
        /*0992*/ 	.byte	0x3f
	.zero		1


	//   ....[24]....
        /*0994*/ 	.word	0x00015d40
        /*0998*/ 	.word	0x00000005
        /*099c*/ 	.word	0x00000000
        /*09a0*/ 	.short	0x010a
        /*09a2*/ 	.byte	0x3f
	.zero		1


	//   ....[25]....
        /*09a4*/ 	.word	0x00015dd0
        /*09a8*/ 	.word	0x00000007
        /*09ac*/ 	.word	0x00000000
        /*09b0*/ 	.short	0x010a
        /*09b2*/ 	.byte	0x3f
	.zero		1


	//   ....[26]....
        /*09b4*/ 	.word	0x00015e60
        /*09b8*/ 	.word	0x00000007
        /*09bc*/ 	.word	0x00000000
        /*09c0*/ 	.short	0x010a
        /*09c2*/ 	.byte	0x3f
	.zero		1


	//   ....[27]....
        /*09c4*/ 	.word	0x00015ef0
        /*09c8*/ 	.word	0x00000007
        /*09cc*/ 	.word	0x00000000
        /*09d0*/ 	.short	0x010a
        /*09d2*/ 	.byte	0x3f
	.zero		1


	//   ....[28]....
        /*09d4*/ 	.word	0x00015f80
        /*09d8*/ 	.word	0x00000007
        /*09dc*/ 	.word	0x00000000
        /*09e0*/ 	.short	0x010a
        /*09e2*/ 	.byte	0x3f
	.zero		1


	//   ....[29]....
        /*09e4*/ 	.word	0x00016010
        /*09e8*/ 	.word	0x00000007
        /*09ec*/ 	.word	0x00000000
        /*09f0*/ 	.short	0x010a
        /*09f2*/ 	.byte	0x3f
	.zero		1


	//   ....[30]....
        /*09f4*/ 	.word	0x000160a0
        /*09f8*/ 	.word	0x00000003
        /*09fc*/ 	.word	0x00000000
        /*0a00*/ 	.short	0x010a
        /*0a02*/ 	.byte	0x3f
	.zero		1


	//   ....[31]....
        /*0a04*/ 	.word	0x00016100
        /*0a08*/ 	.word	0x00000003
        /*0a0c*/ 	.word	0x00000000
        /*0a10*/ 	.short	0x010a
        /*0a12*/ 	.byte	0x3f
	.zero		1


	//   ....[32]....
        /*0a14*/ 	.word	0x00016150
        /*0a18*/ 	.word	0x00000004
        /*0a1c*/ 	.word	0x00000000
        /*0a20*/ 	.short	0x010a
        /*0a22*/ 	.byte	0x3f
	.zero		1


	//   ....[33]....
        /*0a24*/ 	.word	0x00016220
        /*0a28*/ 	.word	0x0000000c
        /*0a2c*/ 	.word	0x00000038
        /*0a30*/ 	.short	0x010a
        /*0a32*/ 	.byte	0x3f
	.zero		1


	//   ....[34]....
        /*0a34*/ 	.word	0x000162f0
        /*0a38*/ 	.word	0x00000005
        /*0a3c*/ 	.word	0x00000000
        /*0a40*/ 	.short	0x010a
        /*0a42*/ 	.byte	0x3f
	.zero		1


	//   ....[35]....
        /*0a44*/ 	.word	0x00016340
        /*0a48*/ 	.word	0x00000007
        /*0a4c*/ 	.word	0x00000000
        /*0a50*/ 	.short	0x010a
        /*0a52*/ 	.byte	0x3f
	.zero		1


	//   ....[36]....
        /*0a54*/ 	.word	0x00016390
        /*0a58*/ 	.word	0x00000007
        /*0a5c*/ 	.word	0x00000000
        /*0a60*/ 	.short	0x010a
        /*0a62*/ 	.byte	0x3f
	.zero		1


	//   ....[37]....
        /*0a64*/ 	.word	0x000163e0
        /*0a68*/ 	.word	0x00000007
        /*0a6c*/ 	.word	0x00000000
        /*0a70*/ 	.short	0x010a
        /*0a72*/ 	.byte	0x3f
	.zero		1


	//   ....[38]....
        /*0a74*/ 	.word	0x00016430
        /*0a78*/ 	.word	0x00000007
        /*0a7c*/ 	.word	0x00000000
        /*0a80*/ 	.short	0x010a
        /*0a82*/ 	.byte	0x3f
	.zero		1


	//   ....[39]....
        /*0a84*/ 	.word	0x00016480
        /*0a88*/ 	.word	0x00000007
        /*0a8c*/ 	.word	0x00000000
        /*0a90*/ 	.short	0x010a
        /*0a92*/ 	.byte	0x3f
	.zero		1


	//----- nvinfo : EIATTR_NUM_MBARRIERS
	.align		4
.L_37:
        /*0a94*/ 	.byte	0x03, 0x38
        /*0a96*/ 	.short	0x0010


	//----- nvinfo : EIATTR_EXIT_INSTR_OFFSETS
	.align		4
        /*0a98*/ 	.byte	0x04, 0x1c
        /*0a9a*/ 	.short	(.L_39 - .L_38)


	//   ....[0]....
.L_38:
        /*0a9c*/ 	.word	0x000007c0


	//   ....[1]....
        /*0aa0*/ 	.word	0x00001200


	//   ....[2]....
        /*0aa4*/ 	.word	0x00014690


	//   ....[3]....
        /*0aa8*/ 	.word	0x00014dc0


	//   ....[4]....
        /*0aac*/ 	.word	0x000160f0


	//----- nvinfo : EIATTR_MAX_THREADS
	.align		4
.L_39:
        /*0ab0*/ 	.byte	0x04, 0x05
        /*0ab2*/ 	.short	(.L_41 - .L_40)
.L_40:
        /*0ab4*/ 	.word	0x00000180
        /*0ab8*/ 	.word	0x00000001
        /*0abc*/ 	.word	0x00000001


	//----- nvinfo : EIATTR_CRS_STACK_SIZE
	.align		4
.L_41:
        /*0ac0*/ 	.byte	0x04, 0x1e
        /*0ac2*/ 	.short	(.L_43 - .L_42)
.L_42:
        /*0ac4*/ 	.word	0x00000000


	//----- nvinfo : EIATTR_CBANK_PARAM_SIZE
	.align		4
.L_43:
        /*0ac8*/ 	.byte	0x03, 0x19
        /*0aca*/ 	.short	0x0470


	//----- nvinfo : EIATTR_PARAM_CBANK
	.align		4
        /*0acc*/ 	.byte	0x04, 0x0a
        /*0ace*/ 	.short	(.L_45 - .L_44)
	.align		4
.L_44:
        /*0ad0*/ 	.word	index@(.nv.constant0._ZN7cutlass13device_kernelINS_4gemm6kernel13GemmUniversalIN4cute5tupleIJiiiiEEENS1_10collective13CollectiveMmaINS1_34MainloopSm90TmaGmmaWarpSpecializedILi7ENS5_IJNS4_1CILi1EEESB_SB_EEENS1_35KernelTmaWarpSpecializedCooperativeEEENS5_IJNSA_ILi256EEENSA_ILi240EEENSA_ILi64EEEEEEaNS5_IJlSB_lEEEaSJ_NS4_8TiledMMAINS4_8MMA_AtomIJNS4_4SM904GMMA26MMA_64x16x32_S32S8S8_SS_TNEEEENS4_6LayoutINS5_IJNSA_ILi2EEESB_SB_EEENS5_IJSB_NSA_ILi0EEEST_EEEEENS5_IJNS4_10UnderscoreESW_SW_EEEEENS4_13SM90_TMA_LOADENS4_14ComposedLayoutINS4_7SwizzleILi2ELi4ELi3EEENS4_18smem_ptr_flag_bitsILi8EEENSQ_INS5_IJNSA_ILi8EEESH_EEENS5_IJSH_SB_EEEEEEEvNS4_8identityESZ_S19_vS1A_EENS_8epilogue10collective6detail29Sm90TmaWarpSpecializedAdapterINS1D_15DefaultEpilogueIaSJ_SJ_NS1C_6thread17LinearCombinationIaLi1EiiLNS1H_9ScaleType4KindE0ELNS_15FloatRoundStyleE2EaEENS1_15EpilogueDefaultEEEEEvvEEEEvNT_6ParamsE)
        /*0ad4*/ 	.short	0x0210
        /*0ad6*/ 	.short	0x0470


	//----- nvinfo : EIATTR_SW_WAR
	.align		4
.L_45:
        /*0ad8*/ 	.byte	0x04, 0x36
        /*0ada*/ 	.short	(.L_47 - .L_46)
.L_46:
        /*0adc*/ 	.word	0x00000008
.L_47:


//--------------------- .nv.callgraph             --------------------------
	.section	.nv.callgraph,"",@"SHT_CUDA_CALLGRAPH"
	.align	4
	.sectionentsize	8
	.align		4
        /*0000*/ 	.word	0x00000000
	.align		4
        /*0004*/ 	.word	0xffffffff
	.align		4
        /*0008*/ 	.word	index@(_ZN7cutlass13device_kernelINS_4gemm6kernel13GemmUniversalIN4cute5tupleIJiiiiEEENS1_10collective13CollectiveMmaINS1_34MainloopSm90TmaGmmaWarpSpecializedILi7ENS5_IJNS4_1CILi1EEESB_SB_EEENS1_35KernelTmaWarpSpecializedCooperativeEEENS5_IJNSA_ILi256EEENSA_ILi240EEENSA_ILi64EEEEEEaNS5_IJlSB_lEEEaSJ_NS4_8TiledMMAINS4_8MMA_AtomIJNS4_4SM904GMMA26MMA_64x16x32_S32S8S8_SS_TNEEEENS4_6LayoutINS5_IJNSA_ILi2EEESB_SB_EEENS5_IJSB_NSA_ILi0EEEST_EEEEENS5_IJNS4_10UnderscoreESW_SW_EEEEENS4_13SM90_TMA_LOADENS4_14ComposedLayoutINS4_7SwizzleILi2ELi4ELi3EEENS4_18smem_ptr_flag_bitsILi8EEENSQ_INS5_IJNSA_ILi8EEESH_EEENS5_IJSH_SB_EEEEEEEvNS4_8identityESZ_S19_vS1A_EENS_8epilogue10collective6detail29Sm90TmaWarpSpecializedAdapterINS1D_15DefaultEpilogueIaSJ_SJ_NS1C_6thread17LinearCombinationIaLi1EiiLNS1H_9ScaleType4KindE0ELNS_15FloatRoundStyleE2EaEENS1_15EpilogueDefaultEEEEEvvEEEEvNT_6ParamsE)
	.align		4
        /*000c*/ 	.word	index@(__assertfail)
	.align		4
        /*0010*/ 	.word	0x00000000
	.align		4
        /*0014*/ 	.word	0xfffffffe
	.align		4
        /*0018*/ 	.word	0x00000000
	.align		4
        /*001c*/ 	.word	0xfffffffd
	.align		4
        /*0020*/ 	.word	0x00000000
	.align		4
        /*0024*/ 	.word	0xfffffffc


//--------------------- .nv.constant4             --------------------------
	.section	.nv.constant4,"a",@progbits
	.align	8
	.align		8
.nv.constant4:
        /*0000*/ 	.dword	__assertfail
	.align		8
        /*0008*/ 	.dword	__unnamed_1
	.align		8
        /*0010*/ 	.dword	_ZN40_INTERNAL_7d9aee3b_4_k_cu_5c052076_153884cuda3std3__45__cpo5beginE
	.align		8
        /*0018*/ 	.dword	_ZN40_INTERNAL_7d9aee3b_4_k_cu_5c052076_153884cuda3std3__45__cpo3endE
	.align		8
        /*0020*/ 	.dword	_ZN40_INTERNAL_7d9aee3b_4_k_cu_5c052076_153884cuda3std3__45__cpo6cbeginE
	.align		8
        /*0028*/ 	.dword	_ZN40_INTERNAL_7d9aee3b_4_k_cu_5c052076_153884cuda3std3__45__cpo4cendE
	.align		8
        /*0030*/ 	.dword	_ZN40_INTERNAL_7d9aee3b_4_k_cu_5c052076_153884cuda3std3__442_GLOBAL__N__7d9aee3b_4_k_cu_5c052076_153886ignoreE
	.align		8
        /*0038*/ 	.dword	_ZN40_INTERNAL_7d9aee3b_4_k_cu_5c052076_153884cuda3std3__419piecewise_constructE
	.align		8
        /*0040*/ 	.dword	_ZN40_INTERNAL_7d9aee3b_4_k_cu_5c052076_153884cuda3std3__48in_placeE
	.align		8
        /*0048*/ 	.dword	_ZN40_INTERNAL_7d9aee3b_4_k_cu_5c052076_153884cuda3std6ranges3__45__cpo4swapE
	.align		8
        /*0050*/ 	.dword	_ZN40_INTERNAL_7d9aee3b_4_k_cu_5c052076_153884cuda3std6ranges3__45__cpo9iter_moveE
	.align		8
        /*0058*/ 	.dword	_ZN40_INTERNAL_7d9aee3b_4_k_cu_5c052076_153884cute7productE
	.align		8
        /*0060*/ 	.dword	_ZN40_INTERNAL_7d9aee3b_4_k_cu_5c052076_153884cute1_E
	.align		8
        /*0068*/ 	.dword	$str$22
	.align		8
        /*0070*/ 	.dword	$str$23


//--------------------- .text._ZN7cutlass13device_kernelINS_4gemm6kernel13GemmUniversalIN4cute5tupleIJiiiiEEENS1_10collective13CollectiveMmaINS1_34MainloopSm90TmaGmmaWarpSpecializedILi7ENS5_IJNS4_1CILi1EEESB_SB_EEENS1_35KernelTmaWarpSpecializedCooperativeEEENS5_IJNSA_ILi256EEENSA_ILi240EEENSA_ILi64EEEEEEaNS5_IJlSB_lEEEaSJ_NS4_8TiledMMAINS4_8MMA_AtomIJNS4_4SM904GMMA26MMA_64x16x32_S32S8S8_SS_TNEEEENS4_6LayoutINS5_IJNSA_ILi2EEESB_SB_EEENS5_IJSB_NSA_ILi0EEEST_EEEEENS5_IJNS4_10UnderscoreESW_SW_EEEEENS4_13SM90_TMA_LOADENS4_14ComposedLayoutINS4_7SwizzleILi2ELi4ELi3EEENS4_18smem_ptr_flag_bitsILi8EEENSQ_INS5_IJNSA_ILi8EEESH_EEENS5_IJSH_SB_EEEEEEEvNS4_8identityESZ_S19_vS1A_EENS_8epilogue10collective6detail29Sm90TmaWarpSpecializedAdapterINS1D_15DefaultEpilogueIaSJ_SJ_NS1C_6thread17LinearCombinationIaLi1EiiLNS1H_9ScaleType4KindE0ELNS_15FloatRoundStyleE2EaEENS1_15EpilogueDefaultEEEEEvvEEEEvNT_6ParamsE --------------------------
	.section	.text._ZN7cutlass13device_kernelINS_4gemm6kernel13GemmUniversalIN4cute5tupleIJiiiiEEENS1_10collective13CollectiveMmaINS1_34MainloopSm90TmaGmmaWarpSpecializedILi7ENS5_IJNS4_1CILi1EEESB_SB_EEENS1_35KernelTmaWarpSpecializedCooperativeEEENS5_IJNSA_ILi256EEENSA_ILi240EEENSA_ILi64EEEEEEaNS5_IJlSB_lEEEaSJ_NS4_8TiledMMAINS4_8MMA_AtomIJNS4_4SM904GMMA26MMA_64x16x32_S32S8S8_SS_TNEEEENS4_6LayoutINS5_IJNSA_ILi2EEESB_SB_EEENS5_IJSB_NSA_ILi0EEEST_EEEEENS5_IJNS4_10UnderscoreESW_SW_EEEEENS4_13SM90_TMA_LOADENS4_14ComposedLayoutINS4_7SwizzleILi2ELi4ELi3EEENS4_18smem_ptr_flag_bitsILi8EEENSQ_INS5_IJNSA_ILi8EEESH_EEENS5_IJSH_SB_EEEEEEEvNS4_8identityESZ_S19_vS1A_EENS_8epilogue10collective6detail29Sm90TmaWarpSpecializedAdapterINS1D_15DefaultEpilogueIaSJ_SJ_NS1C_6thread17LinearCombinationIaLi1EiiLNS1H_9ScaleType4KindE0ELNS_15FloatRoundStyleE2EaEENS1_15EpilogueDefaultEEEEEvvEEEEvNT_6ParamsE,"ax",@progbits
	.align	128
.text._ZN7cutlass13device_kernelINS_4gemm6kernel13GemmUniversalIN4cute5tupleIJiiiiEEENS1_10collective13CollectiveMmaINS1_34MainloopSm90TmaGmmaWarpSpecializedILi7ENS5_IJNS4_1CILi1EEESB_SB_EEENS1_35KernelTmaWarpSpecializedCooperativeEEENS5_IJNSA_ILi256EEENSA_ILi240EEENSA_ILi64EEEEEEaNS5_IJlSB_lEEEaSJ_NS4_8TiledMMAINS4_8MMA_AtomIJNS4_4SM904GMMA26MMA_64x16x32_S32S8S8_SS_TNEEEENS4_6LayoutINS5_IJNSA_ILi2EEESB_SB_EEENS5_IJSB_NSA_ILi0EEEST_EEEEENS5_IJNS4_10UnderscoreESW_SW_EEEEENS4_13SM90_TMA_LOADENS4_14ComposedLayoutINS4_7SwizzleILi2ELi4ELi3EEENS4_18smem_ptr_flag_bitsILi8EEENSQ_INS5_IJNSA_ILi8EEESH_EEENS5_IJSH_SB_EEEEEEEvNS4_8identityESZ_S19_vS1A_EENS_8epilogue10collective6detail29Sm90TmaWarpSpecializedAdapterINS1D_15DefaultEpilogueIaSJ_SJ_NS1C_6thread17LinearCombinationIaLi1EiiLNS1H_9ScaleType4KindE0ELNS_15FloatRoundStyleE2EaEENS1_15EpilogueDefaultEEEEEvvEEEEvNT_6ParamsE:
        .type           _ZN7cutlass13device_kernelINS_4gemm6kernel13GemmUniversalIN4cute5tupleIJiiiiEEENS1_10collective13CollectiveMmaINS1_34MainloopSm90TmaGmmaWarpSpecializedILi7ENS5_IJNS4_1CILi1EEESB_SB_EEENS1_35KernelTmaWarpSpecializedCooperativeEEENS5_IJNSA_ILi256EEENSA_ILi240EEENSA_ILi64EEEEEEaNS5_IJlSB_lEEEaSJ_NS4_8TiledMMAINS4_8MMA_AtomIJNS4_4SM904GMMA26MMA_64x16x32_S32S8S8_SS_TNEEEENS4_6LayoutINS5_IJNSA_ILi2EEESB_SB_EEENS5_IJSB_NSA_ILi0EEEST_EEEEENS5_IJNS4_10UnderscoreESW_SW_EEEEENS4_13SM90_TMA_LOADENS4_14ComposedLayoutINS4_7SwizzleILi2ELi4ELi3EEENS4_18smem_ptr_flag_bitsILi8EEENSQ_INS5_IJNSA_ILi8EEESH_EEENS5_IJSH_SB_EEEEEEEvNS4_8identityESZ_S19_vS1A_EENS_8epilogue10collective6detail29Sm90TmaWarpSpecializedAdapterINS1D_15DefaultEpilogueIaSJ_SJ_NS1C_6thread17LinearCombinationIaLi1EiiLNS1H_9ScaleType4KindE0ELNS_15FloatRoundStyleE2EaEENS1_15EpilogueDefaultEEEEEvvEEEEvNT_6ParamsE,@function
        .size           _ZN7cutlass13device_kernelINS_4gemm6kernel13GemmUniversalIN4cute5tupleIJiiiiEEENS1_10collective13CollectiveMmaINS1_34MainloopSm90TmaGmmaWarpSpecializedILi7ENS5_IJNS4_1CILi1EEESB_SB_EEENS1_35KernelTmaWarpSpecializedCooperativeEEENS5_IJNSA_ILi256EEENSA_ILi240EEENSA_ILi64EEEEEEaNS5_IJlSB_lEEEaSJ_NS4_8TiledMMAINS4_8MMA_AtomIJNS4_4SM904GMMA26MMA_64x16x32_S32S8S8_SS_TNEEEENS4_6LayoutINS5_IJNSA_ILi2EEESB_SB_EEENS5_IJSB_NSA_ILi0EEEST_EEEEENS5_IJNS4_10UnderscoreESW_SW_EEEEENS4_13SM90_TMA_LOADENS4_14ComposedLayoutINS4_7SwizzleILi2ELi4ELi3EEENS4_18smem_ptr_flag_bitsILi8EEENSQ_INS5_IJNSA_ILi8EEESH_EEENS5_IJSH_SB_EEEEEEEvNS4_8identityESZ_S19_vS1A_EENS_8epilogue10collective6detail29Sm90TmaWarpSpecializedAdapterINS1D_15DefaultEpilogueIaSJ_SJ_NS1C_6thread17LinearCombinationIaLi1EiiLNS1H_9ScaleType4KindE0ELNS_15FloatRoundStyleE2EaEENS1_15EpilogueDefaultEEEEEvvEEEEvNT_6ParamsE,(.L_x_556 - _ZN7cutlass13device_kernelINS_4gemm6kernel13GemmUniversalIN4cute5tupleIJiiiiEEENS1_10collective13CollectiveMmaINS1_34MainloopSm90TmaGmmaWarpSpecializedILi7ENS5_IJNS4_1CILi1EEESB_SB_EEENS1_35KernelTmaWarpSpecializedCooperativeEEENS5_IJNSA_ILi256EEENSA_ILi240EEENSA_ILi64EEEEEEaNS5_IJlSB_lEEEaSJ_NS4_8TiledMMAINS4_8MMA_AtomIJNS4_4SM904GMMA26MMA_64x16x32_S32S8S8_SS_TNEEEENS4_6LayoutINS5_IJNSA_ILi2EEESB_SB_EEENS5_IJSB_NSA_ILi0EEEST_EEEEENS5_IJNS4_10UnderscoreESW_SW_EEEEENS4_13SM90_TMA_LOADENS4_14ComposedLayoutINS4_7SwizzleILi2ELi4ELi3EEENS4_18smem_ptr_flag_bitsILi8EEENSQ_INS5_IJNSA_ILi8EEESH_EEENS5_IJSH_SB_EEEEEEEvNS4_8identityESZ_S19_vS1A_EENS_8epilogue10collective6detail29Sm90TmaWarpSpecializedAdapterINS1D_15DefaultEpilogueIaSJ_SJ_NS1C_6thread17LinearCombinationIaLi1EiiLNS1H_9ScaleType4KindE0ELNS_15FloatRoundStyleE2EaEENS1_15EpilogueDefaultEEEEEvvEEEEvNT_6ParamsE)
        .other          _ZN7cutlass13device_kernelINS_4gemm6kernel13GemmUniversalIN4cute5tupleIJiiiiEEENS1_10collective13CollectiveMmaINS1_34MainloopSm90TmaGmmaWarpSpecializedILi7ENS5_IJNS4_1CILi1EEESB_SB_EEENS1_35KernelTmaWarpSpecializedCooperativeEEENS5_IJNSA_ILi256EEENSA_ILi240EEENSA_ILi64EEEEEEaNS5_IJlSB_lEEEaSJ_NS4_8TiledMMAINS4_8MMA_AtomIJNS4_4SM904GMMA26MMA_64x16x32_S32S8S8_SS_TNEEEENS4_6LayoutINS5_IJNSA_ILi2EEESB_SB_EEENS5_IJSB_NSA_ILi0EEEST_EEEEENS5_IJNS4_10UnderscoreESW_SW_EEEEENS4_13SM90_TMA_LOADENS4_14ComposedLayoutINS4_7SwizzleILi2ELi4ELi3EEENS4_18smem_ptr_flag_bitsILi8EEENSQ_INS5_IJNSA_ILi8EEESH_EEENS5_IJSH_SB_EEEEEEEvNS4_8identityESZ_S19_vS1A_EENS_8epilogue10collective6detail29Sm90TmaWarpSpecializedAdapterINS1D_15DefaultEpilogueIaSJ_SJ_NS1C_6thread17LinearCombinationIaLi1EiiLNS1H_9ScaleType4KindE0ELNS_15FloatRoundStyleE2EaEENS1_15EpilogueDefaultEEEEEvvEEEEvNT_6ParamsE,@"STO_CUDA_ENTRY STV_DEFAULT"
_ZN7cutlass13device_kernelINS_4gemm6kernel13GemmUniversalIN4cute5tupleIJiiiiEEENS1_10collective13CollectiveMmaINS1_34MainloopSm90TmaGmmaWarpSpecializedILi7ENS5_IJNS4_1CILi1EEESB_SB_EEENS1_35KernelTmaWarpSpecializedCooperativeEEENS5_IJNSA_ILi256EEENSA_ILi240EEENSA_ILi64EEEEEEaNS5_IJlSB_lEEEaSJ_NS4_8TiledMMAINS4_8MMA_AtomIJNS4_4SM904GMMA26MMA_64x16x32_S32S8S8_SS_TNEEEENS4_6LayoutINS5_IJNSA_ILi2EEESB_SB_EEENS5_IJSB_NSA_ILi0EEEST_EEEEENS5_IJNS4_10UnderscoreESW_SW_EEEEENS4_13SM90_TMA_LOADENS4_14ComposedLayoutINS4_7SwizzleILi2ELi4ELi3EEENS4_18smem_ptr_flag_bitsILi8EEENSQ_INS5_IJNSA_ILi8EEESH_EEENS5_IJSH_SB_EEEEEEEvNS4_8identityESZ_S19_vS1A_EENS_8epilogue10collective6detail29Sm90TmaWarpSpecializedAdapterINS1D_15DefaultEpilogueIaSJ_SJ_NS1C_6thread17LinearCombinationIaLi1EiiLNS1H_9ScaleType4KindE0ELNS_15FloatRoundStyleE2EaEENS1_15EpilogueDefaultEEEEEvvEEEEvNT_6ParamsE:
[----:B------:R-:W0:Y:S02]  /*0000*/  LDC R1, c[0x0][0x28] ;  /* 0x00000a00ff017b82 */ /* 0x000e240000000800 */
[----:B0-----:R-:W-:Y:S01]  /*0010*/  VIADD R1, R1, 0xfffffe90 ;  /* 0xfffffe9001017836 */ /* 0x001fe20000000000 */
[----:B------:R-:W0:Y:S01]  /*0020*/  S2R R2, SR_TID.X ;  /* 0x0000000000027919 */ /* 0x000e220000002100 */
[----:B------:R-:W-:Y:S01]  /*0030*/  ELECT P0, URZ, PT ;  /* 0x00000000003f782f */ /* 0x000fe20003800000 */
[----:B------:R-:W-:Y:S01]  /*0040*/  BSSY B0, `(.L_x_0) ;  /* 0x0000015000007945 */ /* 0x000fe20003800000 */
[--C-:B0-----:R-:W-:Y:S02]  /*0050*/  SHF.R.U32.HI R0, RZ, 0x5, R2.reuse ;  /* 0x00000005ff007819 */ /* 0x101fe40000011602 */
[----:B------:R-:W-:-:S03]  /*0060*/  SHF.R.U32.HI R2, RZ, 0x7, R2 ;  /* 0x00000007ff027819 */ /* 0x000fc60000011602 */
[----:B------:R-:W0:Y:S04]  /*0070*/  SHFL.IDX PT, R3, R0, RZ, 0x1f ;  /* 0x00001fff00037589 */ /* 0x000e2800000e0000 */
[----:B------:R-:W1:Y:S01]  /*0080*/  SHFL.IDX PT, R2, R2, RZ, 0x1f ;  /* 0x00001fff02027589 */ /* 0x000e6200000e0000 */
[----:B0-----:R-:W-:Y:S02]  /*0090*/  R2UR UR10, R3 ;  /* 0x00000000030a72ca */ /* 0x001fe400000e0000 */
[----:B-1----:R-:W-:-:S11]  /*00a0*/  R2UR UR5, R2 ;  /* 0x00000000020572ca */ /* 0x002fd600000e0000 */
[----:B------:R-:W-:Y:S02]  /*00b0*/  USHF.R.S32.HI UR4, URZ, 0x1f, UR10 ;  /* 0x0000001f3f047899 */ /* 0x000fe4000801140a */
[----:B------:R-:W-:Y:S02]  /*00c0*/  ISETP.NE.OR P0, PT, RZ, UR10, !P0 ;  /* 0x0000000aff007c0c */ /* 0x000fe4000c705670 */
[----:B------:R-:W-:-:S04]  /*00d0*/  ULEA.HI UR4, UR4, UR10, URZ, 0x2 ;  /* 0x0000000a04047291 */ /* 0x000fc8000f8f103f */
[----:B------:R-:W-:-:S04]  /*00e0*/  ULOP3.LUT UR4, UR4, 0xfffffffc, URZ, 0xc0, !UPT ;  /* 0xfffffffc04047892 */ /* 0x000fc8000f8ec03f */
[----:B------:R-:W-:-:S03]  /*00f0*/  UIADD3 UR10, UR10, -UR4, URZ ;  /* 0x800000040a0a7290 */ /* 0x000fc6000fffe03f */
[----:B------:R-:W-:Y:S09]  /*0100*/  @P0 BRA `(.L_x_1) ;  /* 0x0000000000200947 */ /* 0x000ff20003800000 */
[----:B------:R-:W-:Y:S02]  /*0110*/  ULDC.64 UR6, c[0x0][0x198] ;  /* 0x0000660000067ab9 */ /* 0x000fe40000000a00 */
[----:B------:R-:W-:Y:S02]  /*0120*/  UIADD3 UR8, UP0, UR6, 0xf0, URZ ;  /* 0x000000f006087890 */ /* 0x000fe4000ff1e03f */
[----:B------:R-:W-:Y:S02]  /*0130*/  UIADD3 UR6, UP1, UR6, 0x1f0, URZ ;  /* 0x000001f006067890 */ /* 0x000fe4000ff3e03f */
[----:B------:R-:W-:Y:S02]  /*0140*/  UIADD3.X UR9, URZ, UR7, URZ, UP0, !UPT ;  /* 0x000000073f097290 */ /* 0x000fe400087fe43f */
[----:B------:R-:W-:-:S07]  /*0150*/  UIADD3.X UR7, URZ, UR7, URZ, UP1, !UPT ;  /* 0x000000073f077290 */ /* 0x000fce0008ffe43f */
[----:B------:R0:W-:Y:S02]  /*0160*/  UTMACCTL.PF [UR8] ;  /* 0x00000000080079b9 */ /* 0x0001e40008040000 */
[----:B------:R0:W-:Y:S02]  /*0170*/  UTMACCTL.PF [UR6] ;  /* 0x00000000060079b9 */ /* 0x0001e40008040000 */
[----:B0-----:R-:W-:Y:S01]  /*0180*/  NOP ;  /* 0x0000000000007918 */ /* 0x001fe20000000000 */
.L_x_1:
[----:B------:R-:W-:Y:S05]  /*0190*/  BSYNC B0 ;  /* 0x0000000000007941 */ /* 0x000fea0003800000 */
.L_x_0:
[----:B------:R-:W0:Y:S01]  /*01a0*/  SHFL.IDX PT, R2, R0, RZ, 0x1f ;  /* 0x00001fff00027589 */ /* 0x000e2200000e0000 */
[----:B------:R-:W-:Y:S01]  /*01b0*/  UISETP.NE.AND UP0, UPT, UR10, 0x3, UPT ;  /* 0x000000030a00788c */ /* 0x000fe2000bf05270 */
[----:B------:R-:W-:Y:S01]  /*01c0*/  ISETP.NE.AND P1, PT, RZ, UR5, PT ;  /* 0x00000005ff007c0c */ /* 0x000fe2000bf25270 */
[----:B------:R-:W-:Y:S02]  /*01d0*/  UIADD3 UR18, UR5, -0x1, URZ ;  /* 0xffffffff05127890 */ /* 0x000fe4000fffe03f */
[----:B------:R-:W-:Y:S02]  /*01e0*/  UISETP.EQ.OR UP0, UPT, UR10, URZ, !UP0 ;  /* 0x0000003f0a00728c */ /* 0x000fe4000c702670 */
[----:B------:R-:W-:Y:S02]  /*01f0*/  UISETP.GE.U32.AND UP1, UPT, UR18, 0x2, UPT ;  /* 0x000000021200788c */ /* 0x000fe4000bf26070 */
[----:B------:R-:W-:-:S04]  /*0200*/  UISETP.EQ.AND UP0, UPT, UR5, URZ, UP0 ;  /* 0x0000003f0500728c */ /* 0x000fc80008702270 */
[----:B------:R-:W-:-:S04]  /*0210*/  USEL UR4, URZ, 0x1, !UP0 ;  /* 0x000000013f047887 */ /* 0x000fc8000c000000 */
[----:B------:R-:W-:Y:S01]  /*0220*/  USEL UR4, UR4, 0x2, UP1 ;  /* 0x0000000204047887 */ /* 0x000fe20008800000 */
[----:B0-----:R-:W-:-:S05]  /*0230*/  ISETP.NE.AND P0, PT, R2, RZ, PT ;  /* 0x000000ff0200720c */ /* 0x001fca0003f05270 */
[----:B------:R-:W-:-:S05]  /*0240*/  IMAD.U32 R2, RZ, RZ, UR4 ;  /* 0x00000004ff027e24 */ /* 0x000fca000f8e00ff */
[----:B------:R0:W-:Y:S03]  /*0250*/  STL [R1+0x80], R2 ;  /* 0x0000800201007387 */ /* 0x0001e60000100800 */
[----:B------:R-:W-:Y:S05]  /*0260*/  @P0 BRA `(.L_x_2) ;  /* 0x0000000000700947 */ /* 0x000fea0003800000 */
[----:B------:R-:W1:Y:S01]  /*0270*/  S2UR UR8, SR_CgaCtaId ;  /* 0x00000000000879c3 */ /* 0x000e620000008800 */
[----:B------:R-:W-:Y:S01]  /*0280*/  UMOV UR4, 0x400 ;  /* 0x0000040000047882 */ /* 0x000fe20000000000 */
[----:B------:R-:W-:Y:S01]  /*0290*/  UMOV UR5, 0x1 ;  /* 0x0000000100057882 */ /* 0x000fe20000000000 */
[----:B------:R-:W-:Y:S01]  /*02a0*/  UMOV UR6, 0x100 ;  /* 0x0000010000067882 */ /* 0x000fe20000000000 */
[----:B------:R-:W-:Y:S01]  /*02b0*/  ELECT P0, URZ, PT ;  /* 0x00000000003f782f */ /* 0x000fe20003800000 */
[----:B------:R-:W-:-:S04]  /*02c0*/  UIADD3 UR6, -UR6, 0x100000, URZ ;  /* 0x0010000006067890 */ /* 0x000fc8000fffe13f */
[----:B------:R-:W-:Y:S02]  /*02d0*/  USHF.L.U32 UR7, UR6, 0xb, URZ ;  /* 0x0000000b06077899 */ /* 0x000fe4000800063f */
[----:B------:R-:W-:Y:S02]  /*02e0*/  USHF.L.U32 UR6, UR6, 0x1, URZ ;  /* 0x0000000106067899 */ /* 0x000fe4000800063f */
[----:B-1----:R-:W-:Y:S02]  /*02f0*/  ULEA UR8, UR8, UR4, 0x18 ;  /* 0x0000000408087291 */ /* 0x002fe4000f8ec03f */
[----:B------:R-:W-:-:S04]  /*0300*/  UIADD3 UR4, -UR5, 0x100000, URZ ;  /* 0x0010000005047890 */ /* 0x000fc8000fffe13f */
[----:B------:R-:W-:Y:S02]  /*0310*/  USHF.L.U32 UR5, UR4, 0xb, URZ ;  /* 0x0000000b04057899 */ /* 0x000fe4000800063f */
[----:B------:R-:W-:Y:S01]  /*0320*/  USHF.L.U32 UR4, UR4, 0x1, URZ ;  /* 0x0000000104047899 */ /* 0x000fe2000800063f */
[----:B------:R-:W1:Y:S11]  /*0330*/  FENCE.VIEW.ASYNC.S ;  /* 0x00000000000073c6 */ /* 0x000e760000000000 */
[----:B-1----:R1:W2:Y:S01]  /*0340*/  SYNCS.EXCH.64 URZ, [UR8], UR4 ;  /* 0x00000004083f75b2 */ /* 0x0022a20008000100 */
[----:B------:R1:W3:Y:S01]  /*0350*/  SYNCS.EXCH.64 URZ, [UR8+0x38], UR6 ;  /* 0x00003806083f75b2 */ /* 0x0002e20008000100 */
[----:B------:R1:W4:Y:S01]  /*0360*/  SYNCS.EXCH.64 URZ, [UR8+0x8], UR4 ;  /* 0x00000804083f75b2 */ /* 0x0003220008000100 */
[----:B------:R1:W0:Y:S01]  /*0370*/  SYNCS.EXCH.64 URZ, [UR8+0x40], UR6 ;  /* 0x00004006083f75b2 */ /* 0x0002220008000100 */
        /* <DEDUP_REMOVED lines=9> */
[----:B------:R1:W0:Y:S02]  /*0410*/  SYNCS.EXCH.64 URZ, [UR8+0x68], UR6 ;  /* 0x00006806083f75b2 */ /* 0x0002240008000100 */
[----:B-1----:R-:W-:Y:S01]  /*0420*/  NOP ;  /* 0x0000000000007918 */ /* 0x002fe20000000000 */
.L_x_2:
[----:B------:R-:W1:Y:S01]  /*0430*/  SHFL.IDX PT, R0, R0, RZ, 0x1f ;  /* 0x00001fff00007589 */ /* 0x000e6200000e0000 */
[----:B------:R-:W-:Y:S01]  /*0440*/  ELECT P0, URZ, PT ;  /* 0x00000000003f782f */ /* 0x000fe20003800000 */
[----:B------:R-:W5:Y:S01]  /*0450*/  S2UR UR17, SR_CTAID.Y ;  /* 0x00000000001179c3 */ /* 0x000f620000002600 */
[----:B------:R-:W-:Y:S01]  /*0460*/  ULDC UR5, c[0x0][0x65c] ;  /* 0x0001970000057ab9 */ /* 0x000fe20000000800 */
[----:B------:R-:W-:Y:S01]  /*0470*/  UMOV UR12, 0x20 ;  /* 0x00000020000c7882 */ /* 0x000fe20000000000 */
[----:B------:R-:W-:Y:S01]  /*0480*/  UISETP.NE.AND UP2, UPT, UR5, 0x1, UPT ;  /* 0x000000010500788c */ /* 0x000fe2000bf45270 */
[----:B------:R-:W-:Y:S01]  /*0490*/  NOP ;  /* 0x0000000000007918 */ /* 0x000fe20000000000 */
[----:B------:R-:W-:Y:S02]  /*04a0*/  NOP ;  /* 0x0000000000007918 */ /* 0x000fe40000000000 */
[----:B------:R-:W-:Y:S01]  /*04b0*/  UP2UR UR7, UPR, URZ, 0x4 ;  /* 0x000000043f077883 */ /* 0x000fe20008000000 */
[----:B------:R-:W2:Y:S01]  /*04c0*/  S2UR UR4, SR_CTAID.X ;  /* 0x00000000000479c3 */ /* 0x000ea20000002500 */
[----:B------:R-:W-:-:S02]  /*04d0*/  PLOP3.LUT P2, PT, PT, PT, UP2, 0x80, 0x0 ;  /* 0x000000000000781c */ /* 0x000fc40003f4f028 */
[----:B------:R-:W-:Y:S02]  /*04e0*/  PLOP3.LUT P4, PT, PT, PT, UP2, 0x80, 0x0 ;  /* 0x000000000000781c */ /* 0x000fe40003f8f028 */
[----:B------:R-:W-:Y:S01]  /*04f0*/  IMAD.U32 R6, RZ, RZ, UR7 ;  /* 0x00000007ff067e24 */ /* 0x000fe2000f8e00ff */
[----:B------:R-:W-:Y:S01]  /*0500*/  @UP2 ULDC UR14, c[0x0][0x10] ;  /* 0x00000400000e2ab9 */ /* 0x000fe20000000800 */
[----:B------:R-:W-:Y:S01]  /*0510*/  @UP2 UMOV UR9, URZ ;  /* 0x0000003f00092c82 */ /* 0x000fe20008000000 */
[----:B------:R-:W-:Y:S01]  /*0520*/  @!UP2 ULDC UR11, c[0x0][0xc] ;  /* 0x00000300000baab9 */ /* 0x000fe20000000800 */
[----:B------:R-:W-:Y:S01]  /*0530*/  PLOP3.LUT P3, PT, PT, PT, UP2, 0x80, 0x0 ;  /* 0x000000000000781c */ /* 0x000fe20003f6f028 */
[----:B------:R0:W-:Y:S01]  /*0540*/  STL [R1+0xa4], R6 ;  /* 0x0000a40601007387 */ /* 0x0001e20000100800 */
[----:B-1----:R-:W-:Y:S01]  /*0550*/  ISETP.NE.OR P0, PT, R0, RZ, !P0 ;  /* 0x000000ff0000720c */ /* 0x002fe20004705670 */
[----:B-----5:R-:W-:Y:S02]  /*0560*/  @UP2 UMOV UR7, UR17 ;  /* 0x0000001100072c82 */ /* 0x020fe40008000000 */
[----:B------:R-:W-:Y:S01]  /*0570*/  @UP2 UMOV UR8, UR7 ;  /* 0x0000000700082c82 */ /* 0x000fe20008000000 */
[----:B------:R-:W-:Y:S01]  /*0580*/  @!UP2 UMOV UR7, UR17 ;  /* 0x000000110007ac82 */ /* 0x000fe20008000000 */
[----:B--2---:R-:W-:-:S08]  /*0590*/  @UP2 UIMAD.WIDE.U32 UR14, UR4, UR14, UR8 ;  /* 0x0000000e040e22a5 */ /* 0x004fd0000f8e0008 */
[----:B------:R-:W-:Y:S01]  /*05a0*/  VOTEU.ALL UP0, P0 ;  /* 0x00000000003f7886 */ /* 0x000fe20000000000 */
[----:B------:R-:W-:Y:S01]  /*05b0*/  VOTEU.ALL UP1, P0 ;  /* 0x00000000003f7886 */ /* 0x000fe20000020000 */
[----:B0-----:R-:W-:-:S03]  /*05c0*/  IMAD.U32 R2, RZ, RZ, UR14 ;  /* 0x0000000eff027e24 */ /* 0x001fc6000f8e00ff */
[----:B------:R-:W0:Y:S01]  /*05d0*/  @!UP0 S2UR UR6, SR_CgaCtaId ;  /* 0x00000000000689c3 */ /* 0x000e220000008800 */
[----:B------:R-:W-:Y:S01]  /*05e0*/  @!UP0 UMOV UR5, 0x400 ;  /* 0x0000040000058882 */ /* 0x000fe20000000000 */
[----:B------:R-:W-:-:S04]  /*05f0*/  @!UP0 UIADD3 UR12, -UR12, 0x100000, URZ ;  /* 0x001000000c0c8890 */ /* 0x000fc8000fffe13f */
[----:B------:R-:W-:Y:S02]  /*0600*/  @!UP0 USHF.L.U32 UR13, UR12, 0xb, URZ ;  /* 0x0000000b0c0d8899 */ /* 0x000fe4000800063f */
[----:B------:R-:W-:Y:S01]  /*0610*/  @!UP0 USHF.L.U32 UR12, UR12, 0x1, URZ ;  /* 0x000000010c0c8899 */ /* 0x000fe2000800063f */
[----:B------:R-:W-:Y:S01]  /*0620*/  IMAD.U32 R3, RZ, RZ, UR15 ;  /* 0x0000000fff037e24 */ /* 0x000fe2000f8e00ff */
[----:B0-----:R-:W-:Y:S01]  /*0630*/  @!UP0 ULEA UR16, UR6, UR5, 0x18 ;  /* 0x0000000506108291 */ /* 0x001fe2000f8ec03f */
[----:B------:R-:W-:Y:S01]  /*0640*/  VOTEU.ALL UP0, P0 ;  /* 0x00000000003f7886 */ /* 0x000fe20000000000 */
[----:B------:R-:W-:Y:S01]  /*0650*/  PLOP3.LUT P0, PT, PT, PT, UP2, 0x80, 0x0 ;  /* 0x000000000000781c */ /* 0x000fe20003f0f028 */
[----:B------:R-:W-:Y:S01]  /*0660*/  UMOV UR5, URZ ;  /* 0x0000003f00057c82 */ /* 0x000fe20008000000 */
[----:B------:R-:W-:Y:S01]  /*0670*/  @UP2 UMOV UR6, URZ ;  /* 0x0000003f00062c82 */ /* 0x000fe20008000000 */
[----:B------:R-:W-:Y:S02]  /*0680*/  @!UP2 UIMAD.WIDE.U32 UR8, UR11, UR7, UR4 ;  /* 0x000000070b08a2a5 */ /* 0x000fe4000f8e0004 */
[----:B------:R-:W-:-:S04]  /*0690*/  @UP2 UIADD3 UR6, UR15, UR6, URZ ;  /* 0x000000060f062290 */ /* 0x000fc8000fffe03f */
[----:B------:R-:W-:Y:S01]  /*06a0*/  IMAD.U32 R5, RZ, RZ, UR9 ;  /* 0x00000009ff057e24 */ /* 0x000fe2000f8e00ff */
[----:B------:R-:W0:Y:S02]  /*06b0*/  FENCE.VIEW.ASYNC.S ;  /* 0x00000000000073c6 */ /* 0x000e240000000000 */
[----:B0-----:R0:W3:Y:S01]  /*06c0*/  @!UP0 SYNCS.EXCH.64 URZ, [UR16+0x80], UR12 ;  /* 0x0000800c103f85b2 */ /* 0x0010e20008000100 */
[----:B------:R-:W-:Y:S02]  /*06d0*/  @P2 IMAD.U32 R7, RZ, RZ, UR6 ;  /* 0x00000006ff072e24 */ /* 0x000fe4000f8e00ff */
[----:B------:R-:W-:Y:S02]  /*06e0*/  @P0 IMAD.MOV.U32 R8, RZ, RZ, R2 ;  /* 0x000000ffff080224 */ /* 0x000fe400078e0002 */
[----:B------:R-:W-:Y:S02]  /*06f0*/  IMAD.U32 R2, RZ, RZ, UR8 ;  /* 0x00000008ff027e24 */ /* 0x000fe4000f8e00ff */
[----:B------:R-:W-:-:S02]  /*0700*/  @!P4 IMAD.MOV.U32 R7, RZ, RZ, R5 ;  /* 0x000000ffff07c224 */ /* 0x000fc400078e0005 */
[----:B------:R-:W-:Y:S02]  /*0710*/  @!P3 IMAD.MOV.U32 R8, RZ, RZ, R2 ;  /* 0x000000ffff08b224 */ /* 0x000fe400078e0002 */
[----:B------:R-:W-:Y:S01]  /*0720*/  IMAD.U32 R3, RZ, RZ, UR9 ;  /* 0x00000009ff037e24 */ /* 0x000fe2000f8e00ff */
[----:B------:R0:W-:Y:S01]  /*0730*/  STL [R1+0x88], R7 ;  /* 0x0000880701007387 */ /* 0x0001e20000100800 */
[----:B------:R-:W-:-:S03]  /*0740*/  IMAD.U32 R4, RZ, RZ, UR8 ;  /* 0x00000008ff047e24 */ /* 0x000fc6000f8e00ff */
[----:B------:R0:W-:Y:S01]  /*0750*/  STL [R1+0x8c], R8 ;  /* 0x00008c0801007387 */ /* 0x0001e20000100800 */
[----:B------:R0:W3:Y:S01]  /*0760*/  @!UP1 SYNCS.EXCH.64 URZ, [UR16+0x88], UR12 ;  /* 0x0000880c103f95b2 */ /* 0x0000e20008000100 */
[----:B------:R-:W-:Y:S01]  /*0770*/  NOP ;  /* 0x0000000000007918 */ /* 0x000fe20000000000 */
[----:B---34-:R-:W-:Y:S06]  /*0780*/  BAR.SYNC.DEFER_BLOCKING 0x0 ;  /* 0x0000000000007b1d */ /* 0x018fec0000010000 */
[----:B------:R-:W-:Y:S05]  /*0790*/  @!P1 BRA `(.L_x_3) ;  /* 0x0000013c00c09947 */ /* 0x000fea0003800000 */
[----:B------:R-:W-:-:S06]  /*07a0*/  UISETP.GT.U32.AND UP0, UPT, UR18, 0x1, UPT ;  /* 0x000000011200788c */ /* 0x000fcc000bf04070 */
[----:B------:R-:W-:-:S13]  /*07b0*/  PLOP3.LUT P0, PT, PT, PT, UP0, 0x80, 0x0 ;  /* 0x000000000000781c */ /* 0x000fda0003f0f008 */
[----:B0-----:R-:W-:Y:S05]  /*07c0*/  @P0 EXIT ;  /* 0x000000000000094d */ /* 0x001fea0003800000 */
[----:B------:R-:W-:Y:S01]  /*07d0*/  UMOV UR6, 0xffffffff ;  /* 0xffffffff00067882 */ /* 0x000fe20000000000 */
[----:B------:R-:W-:Y:S01]  /*07e0*/  ULDC.64 UR8, c[0x0][0x650] ;  /* 0x0001940000087ab9 */ /* 0x000fe20000000a00 */
[----:B------:R-:W-:Y:S01]  /*07f0*/  IMAD.U32 R2, RZ, RZ, UR6 ;  /* 0x00000006ff027e24 */ /* 0x000fe2000f8e00ff */
[----:B------:R-:W-:Y:S01]  /*0800*/  ISETP.GE.U32.AND P0, PT, R8, UR8, PT ;  /* 0x0000000808007c0c */ /* 0x000fe2000bf06070 */
[----:B------:R-:W-:Y:S01]  /*0810*/  UMOV UR8, 0xffffffff ;  /* 0xffffffff00087882 */ /* 0x000fe20000000000 */
[----:B------:R-:W-:Y:S01]  /*0820*/  IMAD.U32 R23, RZ, RZ, UR6 ;  /* 0x00000006ff177e24 */ /* 0x000fe2000f8e00ff */
[----:B------:R-:W-:Y:S01]  /*0830*/  MOV R22, UR8 ;  /* 0x0000000800167c02 */ /* 0x000fe20008000f00 */
[----:B------:R0:W-:Y:S01]  /*0840*/  STL [R1+0x94], R2 ;  /* 0x0000940201007387 */ /* 0x0001e20000100800 */
[----:B------:R-:W-:Y:S02]  /*0850*/  ISETP.GE.U32.AND.EX P0, PT, R7, UR9, PT, P0 ;  /* 0x0000000907007c0c */ /* 0x000fe4000bf06100 */
[----:B------:R-:W-:-:S11]  /*0860*/  PRMT R0, RZ, 0x7610, R0 ;  /* 0x00007610ff007816 */ /* 0x000fd60000000000 */
[----:B0-----:R-:W-:Y:S05]  /*0870*/  @P0 BRA `(.L_x_4) ;  /* 0x0000000400940947 */ /* 0x001fea0003800000 */
[----:B------:R-:W-:Y:S01]  /*0880*/  I2FP.F32.U32 R0, UR4 ;  /* 0x0000000400007c45 */ /* 0x000fe20008201000 */
[----:B------:R-:W-:Y:S01]  /*0890*/  ULDC.64 UR16, c[0x0][0x628] ;  /* 0x00018a0000107ab9 */ /* 0x000fe20000000a00 */
[----:B------:R-:W-:Y:S01]  /*08a0*/  ULDC UR6, c[0x0][0x150] ;  /* 0x0000540000067ab9 */ /* 0x000fe20000000800 */
[----:B------:R-:W-:Y:S01]  /*08b0*/  ISETP.NE.U32.AND P0, PT, RZ, UR16, PT ;  /* 0x00000010ff007c0c */ /* 0x000fe2000bf05070 */
[----:B------:R-:W-:Y:S01]  /*08c0*/  ULDC UR15, c[0x0][0x630] ;  /* 0x00018c00000f7ab9 */ /* 0x000fe20000000800 */
[----:B------:R-:W-:Y:S01]  /*08d0*/  FMUL R0, R0, UR6 ;  /* 0x0000000600007c20 */ /* 0x000fe20008400000 */
[----:B------:R-:W-:Y:S01]  /*08e0*/  R2UR UR18, R8 ;  /* 0x00000000081272ca */ /* 0x000fe200000e0000 */
[----:B------:R-:W-:Y:S01]  /*08f0*/  ULDC UR20, c[0x0][0x154] ;  /* 0x0000550000147ab9 */ /* 0x000fe20000000800 */
[----:B------:R-:W-:Y:S01]  /*0900*/  ISETP.NE.AND.EX P0, PT, RZ, UR17, PT, P0 ;  /* 0x00000011ff007c0c */ /* 0x000fe2000bf05300 */
[----:B------:R0:W1:Y:S01]  /*0910*/  F2I.U32.TRUNC.NTZ R2, R0 ;  /* 0x0000000000027305 */ /* 0x000062000020f000 */
[----:B------:R-:W-:-:S02]  /*0920*/  R2UR UR19, R7 ;  /* 0x00000000071372ca */ /* 0x000fc400000e0000 */
[----:B------:R-:W-:Y:S02]  /*0930*/  R2UR UR8, R8 ;  /* 0x00000000080872ca */ /* 0x000fe400000e0000 */
[----:B------:R-:W-:-:S07]  /*0940*/  R2UR UR9, R7 ;  /* 0x00000000070972ca */ /* 0x000fce00000e0000 */
[----:B0-----:R-:W-:Y:S08]  /*0950*/  @!P0 BRA `(.L_x_5) ;  /* 0x0000000000308947 */ /* 0x001ff00003800000 */
[----:B------:R-:W-:Y:S01]  /*0960*/  R2UR UR8, R8 ;  /* 0x00000000080872ca */ /* 0x000fe200000e0000 */
[----:B------:R-:W-:Y:S01]  /*0970*/  ULDC UR6, c[0x0][0x634] ;  /* 0x00018d0000067ab9 */ /* 0x000fe20000000800 */
[----:B------:R-:W-:-:S11]  /*0980*/  R2UR UR14, R7 ;  /* 0x00000000070e72ca */ /* 0x000fd600000e0000 */
[----:B------:R-:W-:-:S04]  /*0990*/  UIADD3 UR6, UP0, UR8, UR6, URZ ;  /* 0x0000000608067290 */ /* 0x000fc8000ff1e03f */
[----:B------:R-:W-:-:S04]  /*09a0*/  UIADD3.X UR14, URZ, UR14, URZ, UP0, !UPT ;  /* 0x0000000e3f0e7290 */ /* 0x000fc800087fe43f */
[----:B------:R-:W-:-:S04]  /*09b0*/  UIMAD.WIDE.U32 UR8, UR14, UR16, URZ ;  /* 0x000000100e0872a5 */ /* 0x000fc8000f8e003f */
[----:B------:R-:W-:Y:S02]  /*09c0*/  UIMAD.WIDE.U32 UR10, UP0, UR6, UR17, UR8 ;  /* 0x00000011060a72a5 */ /* 0x000fe4000f800008 */
[----:B------:R-:W-:Y:S02]  /*09d0*/  UIMAD.WIDE.U32 UR8, UR6, UR16, URZ ;  /* 0x00000010060872a5 */ /* 0x000fe4000f8e003f */
[----:B------:R-:W-:Y:S02]  /*09e0*/  UIADD3.X UR13, URZ, URZ, URZ, UP0, !UPT ;  /* 0x0000003f3f0d7290 */ /* 0x000fe400087fe43f */
[----:B------:R-:W-:Y:S01]  /*09f0*/  UIADD3 URZ, UP0, UR9, UR10, URZ ;  /* 0x0000000a093f7290 */ /* 0x000fe2000ff1e03f */
[----:B------:R-:W-:-:S03]  /*0a00*/  UMOV UR12, UR11 ;  /* 0x0000000b000c7c82 */ /* 0x000fc60008000000 */
[----:B------:R-:W-:-:S12]  /*0a10*/  UIMAD.WIDE.U32.X UR8, UR14, UR17, UR12, UP0 ;  /* 0x000000110e0872a5 */ /* 0x000fd800080e040c */
.L_x_5:
[----:B------:R-:W-:Y:S01]  /*0a20*/  USHF.R.U64 UR5, UR8, UR15, UR9 ;  /* 0x0000000f08057299 */ /* 0x000fe20008001209 */
[----:B------:R-:W-:Y:S01]  /*0a30*/  I2FP.F32.U32 R0, UR7 ;  /* 0x0000000700007c45 */ /* 0x000fe20008201000 */
[----:B------:R-:W-:Y:S01]  /*0a40*/  USHF.R.U32.HI UR6, URZ, UR15, UR9 ;  /* 0x0000000f3f067299 */ /* 0x000fe20008011609 */
[----:B-1----:R-:W-:Y:S01]  /*0a50*/  R2UR UR12, R2 ;  /* 0x00000000020c72ca */ /* 0x002fe200000e0000 */
[----:B------:R-:W-:Y:S02]  /*0a60*/  UIADD3 UR15, UP0, URZ, -UR5, URZ ;  /* 0x800000053f0f7290 */ /* 0x000fe4000ff1e03f */
[----:B------:R-:W-:Y:S01]  /*0a70*/  FMUL R0, R0, UR20 ;  /* 0x0000001400007c20 */ /* 0x000fe20008400000 */
[----:B------:R-:W-:Y:S01]  /*0a80*/  ULDC.64 UR8, c[0x0][0x620] ;  /* 0x0001880000087ab9 */ /* 0x000fe20000000a00 */
[----:B------:R-:W-:Y:S01]  /*0a90*/  UIADD3.X UR6, URZ, ~UR6, URZ, UP0, !UPT ;  /* 0x800000063f067290 */ /* 0x000fe200087fe43f */
[----:B------:R-:W-:Y:S01]  /*0aa0*/  UMOV UR10, UR18 ;  /* 0x00000012000a7c82 */ /* 0x000fe20008000000 */
[----:B------:R-:W-:-:S02]  /*0ab0*/  UMOV UR11, UR19 ;  /* 0x00000013000b7c82 */ /* 0x000fc40008000000 */
[----:B------:R-:W-:Y:S01]  /*0ac0*/  UIMAD UR6, UR6, UR8, URZ ;  /* 0x00000008060672a4 */ /* 0x000fe2000f8e023f */
[----:B------:R-:W0:Y:S01]  /*0ad0*/  F2I.U32.TRUNC.NTZ R0, R0 ;  /* 0x0000000000007305 */ /* 0x000e22000020f000 */
[----:B------:R-:W-:Y:S02]  /*0ae0*/  UIMAD.WIDE.U32 UR10, UR15, UR8, UR10 ;  /* 0x000000080f0a72a5 */ /* 0x000fe4000f8e000a */
[----:B------:R-:W-:Y:S01]  /*0af0*/  UIMAD UR15, UR15, UR9, UR6 ;  /* 0x000000090f0f72a4 */ /* 0x000fe2000f8e0206 */
[----:B------:R-:W-:Y:S01]  /*0b00*/  ULDC UR22, c[0x0][0x658] ;  /* 0x0001960000167ab9 */ /* 0x000fe20000000800 */
[----:B------:R-:W-:Y:S02]  /*0b10*/  UMOV UR20, 0xffffffff ;  /* 0xffffffff00147882 */ /* 0x000fe40000000000 */
[----:B------:R-:W-:Y:S01]  /*0b20*/  UIADD3 UR15, UR11, UR15, URZ ;  /* 0x0000000f0b0f7290 */ /* 0x000fe2000fffe03f */
[----:B------:R-:W-:Y:S01]  /*0b30*/  ULDC UR16, c[0x0][0x618] ;  /* 0x0001860000107ab9 */ /* 0x000fe20000000800 */
[----:B------:R-:W-:Y:S01]  /*0b40*/  ULDC.64 UR8, c[0x0][0x640] ;  /* 0x0001900000087ab9 */ /* 0x000fe20000000a00 */
[----:B------:R-:W-:Y:S01]  /*0b50*/  USHF.L.U32 UR11, UR20, UR22, URZ ;  /* 0x00000016140b7299 */ /* 0x000fe2000800063f */
[----:B------:R-:W-:Y:S01]  /*0b60*/  ISETP.NE.U32.AND P0, PT, RZ, UR8, PT ;  /* 0x00000008ff007c0c */ /* 0x000fe2000bf05070 */
[----:B------:R-:W-:-:S02]  /*0b70*/  USHF.R.U64 UR20, UR10, UR16, UR15 ;  /* 0x000000100a147299 */ /* 0x000fc4000800120f */
[----:B------:R-:W-:Y:S01]  /*0b80*/  USHF.R.U32.HI UR10, URZ, UR16, UR15 ;  /* 0x000000103f0a7299 */ /* 0x000fe2000801160f */
[----:B0-----:R-:W-:Y:S01]  /*0b90*/  R2UR UR14, R0 ;  /* 0x00000000000e72ca */ /* 0x001fe200000e0000 */
[----:B------:R-:W-:Y:S01]  /*0ba0*/  ULDC UR18, c[0x0][0x608] ;  /* 0x0001820000127ab9 */ /* 0x000fe20000000800 */
[----:B------:R-:W-:Y:S01]  /*0bb0*/  ISETP.NE.AND.EX P0, PT, RZ, UR9, PT, P0 ;  /* 0x00000009ff007c0c */ /* 0x000fe2000bf05300 */
[----:B------:R-:W-:Y:S02]  /*0bc0*/  USHF.R.U64 UR24, UR20, UR18, UR10 ;  /* 0x0000001214187299 */ /* 0x000fe4000800120a */
[----:B------:R-:W-:Y:S01]  /*0bd0*/  USHF.R.U32.HI UR10, URZ, UR18, UR10 ;  /* 0x000000123f0a7299 */ /* 0x000fe2000801160a */
[----:B------:R-:W-:Y:S01]  /*0be0*/  UMOV UR17, 0x1 ;  /* 0x0000000100117882 */ /* 0x000fe20000000000 */
[----:B------:R-:W-:Y:S02]  /*0bf0*/  UIADD3 UR12, -UR12, URZ, URZ ;  /* 0x0000003f0c0c7290 */ /* 0x000fe4000fffe13f */
[----:B------:R-:W-:-:S02]  /*0c00*/  USHF.R.U64 UR25, UR24, UR22, UR10 ;  /* 0x0000001618197299 */ /* 0x000fc4000800120a */
[----:B------:R-:W-:Y:S01]  /*0c10*/  USHF.L.U32 UR16, UR17, UR22, URZ ;  /* 0x0000001611107299 */ /* 0x000fe2000800063f */
[----:B------:R-:W-:Y:S01]  /*0c20*/  ULDC UR13, c[0x0][0x144] ;  /* 0x00005100000d7ab9 */ /* 0x000fe20000000800 */
[----:B------:R-:W-:Y:S01]  /*0c30*/  ULDC UR6, c[0x0][0x600] ;  /* 0x0001800000067ab9 */ /* 0x000fe20000000800 */
[----:B------:R-:W-:Y:S02]  /*0c40*/  ULOP3.LUT UR17, URZ, UR11, URZ, 0x33, !UPT ;  /* 0x0000000b3f117292 */ /* 0x000fe4000f8e333f */
[----:B------:R-:W-:Y:S02]  /*0c50*/  USHF.R.U32.HI UR11, URZ, UR22, UR10 ;  /* 0x000000163f0b7299 */ /* 0x000fe4000801160a */
[----:B------:R-:W-:Y:S02]  /*0c60*/  UIADD3 UR19, UR6, -0x1, URZ ;  /* 0xffffffff06137890 */ /* 0x000fe4000fffe03f */
[----:B------:R-:W-:Y:S02]  /*0c70*/  UIADD3 UR21, -UR14, URZ, URZ ;  /* 0x0000003f0e157290 */ /* 0x000fe4000fffe13f */
[----:B------:R-:W-:Y:S01]  /*0c80*/  UIMAD UR4, UR13, UR12, UR4 ;  /* 0x0000000c0d0472a4 */ /* 0x000fe2000f8e0204 */
[----:B------:R-:W-:Y:S01]  /*0c90*/  ULDC UR26, c[0x0][0x148] ;  /* 0x00005200001a7ab9 */ /* 0x000fe20000000800 */
[----:B------:R-:W-:Y:S01]  /*0ca0*/  ULDC UR22, c[0x0][0x648] ;  /* 0x0001920000167ab9 */ /* 0x000fe20000000800 */
[----:B------:R-:W-:Y:S01]  /*0cb0*/  ULDC UR23, c[0x0][0x638] ;  /* 0x00018e0000177ab9 */ /* 0x000fe20000000800 */
[----:B------:R-:W-:Y:S01]  /*0cc0*/  UMOV UR10, UR25 ;  /* 0x00000019000a7c82 */ /* 0x000fe20008000000 */
[----:B------:R-:W-:Y:S07]  /*0cd0*/  @!P0 BRA `(.L_x_6) ;  /* 0x0000000000308947 */ /* 0x000fee0003800000 */
[----:B------:R-:W-:Y:S02]  /*0ce0*/  ULDC UR14, c[0x0][0x64c] ;  /* 0x00019300000e7ab9 */ /* 0x000fe40000000800 */
        /* <DEDUP_REMOVED lines=8> */
[----:B------:R-:W-:-:S07]  /*0d70*/  UIMAD.WIDE.U32.X UR8, UR18, UR9, UR14, UP0 ;  /* 0x00000009120872a5 */ /* 0x000fce00080e040e */
[----:B------:R-:W-:Y:S01]  /*0d80*/  UMOV UR10, UR8 ;  /* 0x00000008000a7c82 */ /* 0x000fe20008000000 */
[----:B------:R-:W-:-:S05]  /*0d90*/  UMOV UR11, UR9 ;  /* 0x00000009000b7c82 */ /* 0x000fca0008000000 */
.L_x_6:
[----:B------:R-:W-:Y:S01]  /*0da0*/  R2UR UR8, R6 ;  /* 0x00000000060872ca */ /* 0x000fe200000e0000 */
[----:B------:R-:W-:Y:S01]  /*0db0*/  IMAD.U32 R2, RZ, RZ, UR5 ;  /* 0x00000005ff027e24 */ /* 0x000fe2000f8e00ff */
[----:B------:R-:W-:Y:S01]  /*0dc0*/  ULOP3.LUT UR17, UR24, UR17, URZ, 0xc0, !UPT ;  /* 0x0000001118117292 */ /* 0x000fe2000f8ec03f */
[----:B------:R-:W-:Y:S01]  /*0dd0*/  IMAD.MOV.U32 R0, RZ, RZ, 0x1 ;  /* 0x00000001ff007424 */ /* 0x000fe200078e00ff */
[----:B------:R-:W-:Y:S02]  /*0de0*/  ULOP3.LUT UR19, UR20, UR19, URZ, 0xc0, !UPT ;  /* 0x0000001314137292 */ /* 0x000fe4000f8ec03f */
[----:B------:R0:W-:Y:S07]  /*0df0*/  STL [R1+0x94], R2 ;  /* 0x0000940201007387 */ /* 0x0001ee0000100800 */
[----:B------:R-:W-:-:S02]  /*0e00*/  UISETP.NE.AND UP0, UPT, UR8, URZ, UPT ;  /* 0x0000003f0800728c */ /* 0x000fc4000bf05270 */
[----:B------:R-:W-:-:S04]  /*0e10*/  USHF.R.U64 UR8, UR10, UR22, UR11 ;  /* 0x000000160a087299 */ /* 0x000fc8000800120b */
[----:B------:R-:W-:-:S05]  /*0e20*/  UIMAD UR16, UR16, UR8, UR17 ;  /* 0x00000008101072a4 */ /* 0x000fca000f8e0211 */
[----:B------:R-:W-:Y:S02]  /*0e30*/  @UP0 UIMAD UR4, UR26, UR21, UR7 ;  /* 0x000000151a0402a4 */ /* 0x000fe4000f8e0207 */
[----:B------:R-:W-:-:S03]  /*0e40*/  UIADD3 UR7, -UR8, URZ, URZ ;  /* 0x0000003f08077290 */ /* 0x000fc6000fffe13f */
[----:B------:R-:W-:Y:S01]  /*0e50*/  ULDC UR8, c[0x0][0x610] ;  /* 0x0001840000087ab9 */ /* 0x000fe20000000800 */
[----:B------:R-:W-:Y:S02]  /*0e60*/  UIMAD UR7, UR7, UR23, UR25 ;  /* 0x00000017070772a4 */ /* 0x000fe4000f8e0219 */
[----:B------:R-:W-:Y:S02]  /*0e70*/  UIMAD UR4, UR16, UR8, UR4 ;  /* 0x00000008100472a4 */ /* 0x000fe4000f8e0204 */
[----:B------:R-:W-:-:S04]  /*0e80*/  UIMAD UR7, UR7, UR6, UR19 ;  /* 0x00000006070772a4 */ /* 0x000fc8000f8e0213 */
[----:B------:R-:W-:Y:S02]  /*0e90*/  USEL UR6, UR7, UR4, !UP0 ;  /* 0x0000000407067287 */ /* 0x000fe4000c000000 */
[----:B------:R-:W-:-:S04]  /*0ea0*/  USEL UR4, UR4, UR7, !UP0 ;  /* 0x0000000704047287 */ /* 0x000fc8000c000000 */
[----:B------:R-:W-:Y:S02]  /*0eb0*/  IMAD.U32 R22, RZ, RZ, UR6 ;  /* 0x00000006ff167e24 */ /* 0x000fe4000f8e00ff */
[----:B0-----:R-:W-:-:S07]  /*0ec0*/  IMAD.U32 R23, RZ, RZ, UR4 ;  /* 0x00000004ff177e24 */ /* 0x001fce000f8e00ff */
.L_x_4:
[----:B------:R-:W-:-:S08]  /*0ed0*/  NOP ;  /* 0x0000000000007918 */ /* 0x000fd00000000000 */
[----:B------:R-:W0:Y:S02]  /*0ee0*/  USETMAXREG.TRY_ALLOC.CTAPOOL UP0, 0xf0 ;  /* 0x000000f0000079c8 */ /* 0x000e240008000600 */
[----:B0-----:R-:W-:-:S13]  /*0ef0*/  PLOP3.LUT P0, PT, PT, PT, UP0, 0x80, 0x0 ;  /* 0x000000000000781c */ /* 0x001fda0003f0f008 */
[----:B------:R-:W-:Y:S05]  /*0f00*/  @!P0 BRA `(.L_x_4) ;  /* 0xfffffffc00f08947 */ /* 0x000fea000383ffff */
[----:B------:R-:W-:Y:S02]  /*0f10*/  ULDC.64 UR4, c[0x0][0x598] ;  /* 0x0001660000047ab9 */ /* 0x000fe40000000a00 */
[----:B------:R-:W-:-:S04]  /*0f20*/  ISETP.NE.U32.AND P0, PT, RZ, UR4, PT ;  /* 0x00000004ff007c0c */ /* 0x000fc8000bf05070 */
[----:B------:R-:W-:-:S13]  /*0f30*/  ISETP.NE.AND.EX P0, PT, RZ, UR5, PT, P0 ;  /* 0x00000005ff007c0c */ /* 0x000fda000bf05300 */
[----:B------:R-:W-:Y:S05]  /*0f40*/  @!P0 BRA `(.L_x_7) ;  /* 0x0000000000248947 */ /* 0x000fea0003800000 */
[----:B------:R-:W0:Y:S01]  /*0f50*/  LDC.64 R2, c[0x0][0x598] ;  /* 0x00016600ff027b82 */ /* 0x000e220000000a00 */
[----:B------:R-:W-:Y:S02]  /*0f60*/  ULDC.64 UR4, c[0x0][0x208] ;  /* 0x0000820000047ab9 */ /* 0x000fe40000000a00 */
[----:B0-----:R-:W2:Y:S02]  /*0f70*/  LDG.E.64 R2, desc[UR4][R2.64] ;  /* 0x0000000402027981 */ /* 0x001ea4000c1e1b00 */
[----:B--2---:R-:W-:-:S04]  /*0f80*/  ISETP.NE.U32.AND P0, PT, R2, RZ, PT ;  /* 0x000000ff0200720c */ /* 0x004fc80003f05070 */
[----:B------:R-:W-:-:S13]  /*0f90*/  ISETP.NE.AND.EX P0, PT, R3, RZ, PT, P0 ;  /* 0x000000ff0300720c */ /* 0x000fda0003f05300 */
[----:B------:R-:W-:Y:S05]  /*0fa0*/  @!P0 BRA `(.L_x_7) ;  /* 0x00000000000c8947 */ /* 0x000fea0003800000 */
[----:B------:R-:W-:Y:S02]  /*0fb0*/  ULDC.64 UR4, c[0x0][0x208] ;  /* 0x0000820000047ab9 */ /* 0x000fe40000000a00 */
[----:B------:R0:W5:Y:S01]  /*0fc0*/  LD.E R17, desc[UR4][R2.64] ;  /* 0x0000000402117980 */ /* 0x000162000c101900 */
[----:B------:R-:W-:Y:S05]  /*0fd0*/  BRA `(.L_x_8) ;  /* 0x0000000000287947 */ /* 0x000fea0003800000 */
.L_x_7:
[----:B------:R-:W-:Y:S02]  /*0fe0*/  ULDC.64 UR4, c[0x0][0x588] ;  /* 0x0001620000047ab9 */ /* 0x000fe40000000a00 */
[----:B------:R-:W-:-:S04]  /*0ff0*/  ISETP.NE.U32.AND P0, PT, RZ, UR4, PT ;  /* 0x00000004ff007c0c */ /* 0x000fc8000bf05070 */
[----:B------:R-:W-:-:S13]  /*1000*/  ISETP.NE.AND.EX P0, PT, RZ, UR5, PT, P0 ;  /* 0x00000005ff007c0c */ /* 0x000fda000bf05300 */
[----:B------:R-:W-:Y:S05]  /*1010*/  @!P0 BRA `(.L_x_9) ;  /* 0x0000000000108947 */ /* 0x000fea0003800000 */
[----:B------:R-:W0:Y:S01]  /*1020*/  LDC.64 R2, c[0x0][0x588] ;  /* 0x00016200ff027b82 */ /* 0x000e220000000a00 */
[----:B------:R-:W-:Y:S02]  /*1030*/  ULDC.64 UR4, c[0x0][0x208] ;  /* 0x0000820000047ab9 */ /* 0x000fe40000000a00 */
[----:B0-----:R1:W5:Y:S01]  /*1040*/  LDG.E R17, desc[UR4][R2.64] ;  /* 0x0000000402117981 */ /* 0x001362000c1e1900 */
[----:B------:R-:W-:Y:S05]  /*1050*/  BRA `(.L_x_8) ;  /* 0x0000000000087947 */ /* 0x000fea0003800000 */
.L_x_9:
[----:B------:R-:W-:Y:S02]  /*1060*/  ULDC UR4, c[0x0][0x580] ;  /* 0x0001600000047ab9 */ /* 0x000fe40000000800 */
[----:B------:R-:W-:-:S07]  /*1070*/  IMAD.U32 R17, RZ, RZ, UR4 ;  /* 0x00000004ff117e24 */ /* 0x000fce000f8e00ff */
.L_x_8:
[----:B------:R-:W-:Y:S02]  /*1080*/  ULDC.64 UR4, c[0x0][0x5a0] ;  /* 0x0001680000047ab9 */ /* 0x000fe40000000a00 */
[----:B------:R-:W-:-:S04]  /*1090*/  ISETP.NE.U32.AND P0, PT, RZ, UR4, PT ;  /* 0x00000004ff007c0c */ /* 0x000fc8000bf05070 */
[----:B------:R-:W-:-:S13]  /*10a0*/  ISETP.NE.AND.EX P0, PT, RZ, UR5, PT, P0 ;  /* 0x00000005ff007c0c */ /* 0x000fda000bf05300 */
[----:B------:R-:W-:Y:S05]  /*10b0*/  @!P0 BRA `(.L_x_10) ;  /* 0x0000000000248947 */ /* 0x000fea0003800000 */
[----:B01----:R-:W0:Y:S01]  /*10c0*/  LDC.64 R2, c[0x0][0x5a0] ;  /* 0x00016800ff027b82 */ /* 0x003e220000000a00 */
        /* <DEDUP_REMOVED lines=8> */
.L_x_10:
[----:B------:R-:W-:Y:S02]  /*1150*/  ULDC.64 UR4, c[0x0][0x590] ;  /* 0x0001640000047ab9 */ /* 0x000fe40000000a00 */
[----:B------:R-:W-:-:S04]  /*1160*/  ISETP.NE.U32.AND P0, PT, RZ, UR4, PT ;  /* 0x00000004ff007c0c */ /* 0x000fc8000bf05070 */
[----:B------:R-:W-:-:S13]  /*1170*/  ISETP.NE.AND.EX P0, PT, RZ, UR5, PT, P0 ;  /* 0x00000005ff007c0c */ /* 0x000fda000bf05300 */
[----:B------:R-:W-:Y:S05]  /*1180*/  @!P0 BRA `(.L_x_12) ;  /* 0x0000000000108947 */ /* 0x000fea0003800000 */
[----:B------:R-:W2:Y:S01]  /*1190*/  LDC.64 R18, c[0x0][0x590] ;  /* 0x00016400ff127b82 */ /* 0x000ea20000000a00 */
[----:B------:R-:W-:Y:S02]  /*11a0*/  ULDC.64 UR4, c[0x0][0x208] ;  /* 0x0000820000047ab9 */ /* 0x000fe40000000a00 */
[----:B--2---:R2:W5:Y:S01]  /*11b0*/  LDG.E R18, desc[UR4][R18.64] ;  /* 0x0000000412127981 */ /* 0x004562000c1e1900 */
[----:B------:R-:W-:Y:S05]  /*11c0*/  BRA `(.L_x_11) ;  /* 0x0000000000087947 */ /* 0x000fea0003800000 */
.L_x_12:
[----:B------:R-:W-:Y:S02]  /*11d0*/  ULDC UR4, c[0x0][0x584] ;  /* 0x0001610000047ab9 */ /* 0x000fe40000000800 */
[----:B------:R-:W-:-:S07]  /*11e0*/  IMAD.U32 R18, RZ, RZ, UR4 ;  /* 0x00000004ff127e24 */ /* 0x000fce000f8e00ff */
.L_x_11:
[----:B------:R-:W-:-:S13]  /*11f0*/  LOP3.LUT P0, RZ, R0, 0xff, RZ, 0xc0, !PT ;  /* 0x000000ff00ff7812 */ /* 0x000fda000780c0ff */
[----:B------:R-:W-:Y:S05]  /*1200*/  @!P0 EXIT ;  /* 0x000000000000894d */ /* 0x000fea0003800000 */
[----:B------:R-:W-:Y:S02]  /*1210*/  ULDC UR4, c[0x0][0x28c] ;  /* 0x0000a30000047ab9 */ /* 0x000fe40000000800 */
[----:B------:R-:W-:-:S04]  /*1220*/  UIADD3 UR4, UR4, 0x3f, URZ ;  /* 0x0000003f04047890 */ /* 0x000fc8000fffe03f */
[----:B------:R-:W-:-:S04]  /*1230*/  USHF.R.S32.HI UR5, URZ, 0x1f, UR4 ;  /* 0x0000001f3f057899 */ /* 0x000fc80008011404 */
[----:B------:R-:W-:-:S03]  /*1240*/  ULEA.HI UR5, UR5, UR4, URZ, 0x6 ;  /* 0x0000000405057291 */ /* 0x000fc6000f8f303f */
[----:B------:R-:W-:Y:S01]  /*1250*/  UMOV UR4, URZ ;  /* 0x0000003f00047c82 */ /* 0x000fe20008000000 */
[----:B------:R-:W-:Y:S01]  /*1260*/  USHF.R.S32.HI UR6, URZ, 0x6, UR5 ;  /* 0x000000063f067899 */ /* 0x000fe20008011405 */
[----:B01----:R-:W-:Y:S02]  /*1270*/  IMAD.U32 R2, RZ, RZ, UR4 ;  /* 0x00000004ff027e24 */ /* 0x003fe4000f8e00ff */
[----:B------:R-:W-:Y:S02]  /*1280*/  UMOV UR5, URZ ;  /* 0x0000003f00057c82 */ /* 0x000fe40008000000 */
[----:B------:R-:W-:Y:S02]  /*1290*/  IMAD.U32 R0, RZ, RZ, UR5 ;  /* 0x00000005ff007e24 */ /* 0x000fe4000f8e00ff */
[----:B------:R-:W-:-:S05]  /*12a0*/  IMAD.U32 R3, RZ, RZ, UR6 ;  /* 0x00000006ff037e24 */ /* 0x000fca000f8e00ff */
[----:B------:R0:W-:Y:S04]  /*12b0*/  STL [R1+0xa0], R3 ;  /* 0x0000a00301007387 */ /* 0x0001e80000100800 */
[----:B------:R0:W-:Y:S04]  /*12c0*/  STL [R1+0x98], R0 ;  /* 0x0000980001007387 */ /* 0x0001e80000100800 */
[----:B------:R0:W-:Y:S02]  /*12d0*/  STL [R1+0x90], R2 ;  /* 0x0000900201007387 */ /* 0x0001e40000100800 */
.L_x_514:
[----:B0-----:R-:W0:Y:S01]  /*12e0*/  S2R R0, SR_TID.X ;  /* 0x0000000000007919 */ /* 0x001e220000002100 */
[----:B------:R-:W1:Y:S01]  /*12f0*/  S2UR UR7, SR_CgaCtaId ;  /* 0x00000000000779c3 */ /* 0x000e620000008800 */
[----:B------:R-:W-:Y:S02]  /*1300*/  UMOV UR6, 0x400 ;  /* 0x0000040000067882 */ /* 0x000fe40000000000 */
[----:B-1----:R-:W-:Y:S01]  /*1310*/  ULEA UR6, UR7, UR6, 0x18 ;  /* 0x0000000607067291 */ /* 0x002fe2000f8ec03f */
[----:B0-----:R-:W-:-:S04]  /*1320*/  LOP3.LUT R0, R0, 0x80, RZ, 0xc0, !PT ;  /* 0x0000008000007812 */ /* 0x001fc800078ec0ff */
[----:B------:R-:W-:-:S06]  /*1330*/  SHF.R.U32.HI R0, RZ, 0x7, R0 ;  /* 0x00000007ff007819 */ /* 0x000fcc0000011600 */
[----:B------:R-:W0:Y:S02]  /*1340*/  SHFL.IDX PT, R0, R0, RZ, 0x1f ;  /* 0x00001fff00007589 */ /* 0x000e2400000e0000 */
[----:B0-----:R-:W-:-:S13]  /*1350*/  R2UR UR4, R0 ;  /* 0x00000000000472ca */ /* 0x001fda00000e0000 */
[----:B------:R-:W-:-:S04]  /*1360*/  ULEA.HI UR5, UR4, UR4, URZ, 0x1 ;  /* 0x0000000404057291 */ /* 0x000fc8000f8f083f */
[----:B------:R-:W-:-:S04]  /*1370*/  ULOP3.LUT UR5, UR5, 0xffffe, URZ, 0xc0, !UPT ;  /* 0x000ffffe05057892 */ /* 0x000fc8000f8ec03f */
[----:B------:R-:W-:-:S03]  /*1380*/  UIADD3 UR5, UR4, -UR5, URZ ;  /* 0x8000000504057290 */ /* 0x000fc6000fffe03f */
[----:B------:R-:W-:Y:S01]  /*1390*/  ULDC UR4, c[0x0][0x28c] ;  /* 0x0000a30000047ab9 */ /* 0x000fe20000000800 */
[----:B------:R-:W-:Y:S01]  /*13a0*/  ULEA UR5, UR5, UR6, 0xc ;  /* 0x0000000605057291 */ /* 0x000fe2000f8e603f */
[----:B------:R-:W-:-:S03]  /*13b0*/  ISETP.LT.AND P0, PT, RZ, UR4, PT ;  /* 0x00000004ff007c0c */ /* 0x000fc6000bf01270 */
[----:B------:R-:W-:-:S04]  /*13c0*/  UIADD3 UR5, UR5, 0x180, URZ ;  /* 0x0000018005057890 */ /* 0x000fc8000fffe03f */
[----:B------:R-:W-:-:S04]  /*13d0*/  USHF.R.U32.HI UR5, URZ, 0x4, UR5 ;  /* 0x000000043f057899 */ /* 0x000fc80008011605 */
[----:B------:R-:W-:-:S04]  /*13e0*/  ULOP3.LUT UR5, UR5, 0x3fff, URZ, 0xc0, !UPT ;  /* 0x00003fff05057892 */ /* 0x000fc8000f8ec03f */
[----:B------:R-:W-:-:S06]  /*13f0*/  ULOP3.LUT UR4, UR5, 0x10000, URZ, 0xfc, !UPT ;  /* 0x0001000005047892 */ /* 0x000fcc000f8efc3f */
[----:B--2---:R-:W-:Y:S01]  /*1400*/  IMAD.U32 R19, RZ, RZ, UR4 ;  /* 0x00000004ff137e24 */ /* 0x004fe2000f8e00ff */
[----:B----4-:R-:W-:Y:S06]  /*1410*/  @P0 BRA `(.L_x_13) ;  /* 0x0000000000400947 */ /* 0x010fec0003800000 */
[----:B------:R-:W-:Y:S01]  /*1420*/  MOV R0, 0x0 ;  /* 0x0000000000007802 */ /* 0x000fe20000000f00 */
[----:B------:R-:W-:Y:S01]  /*1430*/  ULDC.64 UR4, c[0x4][0x68] ;  /* 0x01001a0000047ab9 */ /* 0x000fe20000000a00 */
[----:B------:R-:W-:Y:S01]  /*1440*/  ULDC.64 UR6, c[0x4][0x8] ;  /* 0x0100020000067ab9 */ /* 0x000fe20000000a00 */
[----:B------:R-:W-:Y:S01]  /*1450*/  IMAD.U32 R4, RZ, RZ, UR4 ;  /* 0x00000004ff047e24 */ /* 0x000fe2000f8e00ff */
[----:B------:R0:W1:Y:S01]  /*1460*/  LDC.64 R2, c[0x4][R0] ;  /* 0x0100000000027b82 */ /* 0x0000620000000a00 */
[----:B------:R-:W-:Y:S01]  /*1470*/  IMAD.U32 R5, RZ, RZ, UR5 ;  /* 0x00000005ff057e24 */ /* 0x000fe2000f8e00ff */
[----:B------:R-:W-:Y:S01]  /*1480*/  ULDC.64 UR4, c[0x4][0x70] ;  /* 0x01001c0000047ab9 */ /* 0x000fe20000000a00 */
[----:B------:R-:W-:Y:S01]  /*1490*/  MOV R10, UR6 ;  /* 0x00000006000a7c02 */ /* 0x000fe20008000f00 */
[----:B------:R-:W-:Y:S02]  /*14a0*/  IMAD.U32 R6, RZ, RZ, UR4 ;  /* 0x00000004ff067e24 */ /* 0x000fe4000f8e00ff */
[----:B------:R-:W-:-:S02]  /*14b0*/  IMAD.U32 R7, RZ, RZ, UR5 ;  /* 0x00000005ff077e24 */ /* 0x000fc4000f8e00ff */
[----:B------:R-:W-:Y:S02]  /*14c0*/  IMAD.U32 R11, RZ, RZ, UR7 ;  /* 0x00000007ff0b7e24 */ /* 0x000fe4000f8e00ff */
[----:B------:R-:W-:Y:S02]  /*14d0*/  IMAD.MOV.U32 R8, RZ, RZ, 0x1e1 ;  /* 0x000001e1ff087424 */ /* 0x000fe400078e00ff */
[----:B------:R-:W-:Y:S02]  /*14e0*/  IMAD.MOV.U32 R12, RZ, RZ, 0x1 ;  /* 0x00000001ff0c7424 */ /* 0x000fe400078e00ff */
[----:B0-----:R-:W-:-:S07]  /*14f0*/  IMAD.MOV.U32 R13, RZ, RZ, RZ ;  /* 0x000000ffff0d7224 */ /* 0x001fce00078e00ff */
[----:B------:R-:W-:-:S07]  /*1500*/  LEPC R20, `(.L_x_13) ;  /* 0x000000001014794e */ /* 0x000fce0000000000 */
[----:B-1---5:R-:W-:Y:S05]  /*1510*/  CALL.ABS.NOINC R2 ;  /* 0x0000000002007343 */ /* 0x022fea0003c00000 */
.L_x_13:
[----:B------:R-:W2:Y:S02]  /*1520*/  LDL R2, [R1+0x80] ;  /* 0x0000800001027983 */ /* 0x000ea40000100800 */
[----:B--2---:R-:W-:-:S13]  /*1530*/  R2UR UR4, R2 ;  /* 0x00000000020472ca */ /* 0x004fda00000e0000 */
[----:B------:R-:W-:-:S06]  /*1540*/  ULOP3.LUT UR4, UR4, 0x1, URZ, 0xfc, !UPT ;  /* 0x0000000104047892 */ /* 0x000fcc000f8efc3f */
[----:B------:R-:W-:-:S05]  /*1550*/  IMAD.U32 R0, RZ, RZ, UR4 ;  /* 0x00000004ff007e24 */ /* 0x000fca000f8e00ff */
[----:B------:R-:W-:-:S13]  /*1560*/  ISETP.NE.AND P0, PT, R0, 0x3, PT ;  /* 0x000000030000780c */ /* 0x000fda0003f05270 */
[----:B------:R-:W-:Y:S05]  /*1570*/  @!P0 BRA `(.L_x_14) ;  /* 0x0000000000048947 */ /* 0x000fea0003800000 */
[----:B------:R-:W-:Y:S01]  /*1580*/  BPT.TRAP 0x1 ;  /* 0x000000040000795c */ /* 0x000fe20000300000 */
.L_x_14:
[----:B------:R-:W2:Y:S04]  /*1590*/  LDL R0, [R1+0x98] ;  /* 0x0000980001007983 */ /* 0x000ea80000100800 */
[----:B------:R-:W3:Y:S01]  /*15a0*/  LDL R2, [R1+0x90] ;  /* 0x0000900001027983 */ /* 0x000ee20000100800 */
[----:B------:R-:W0:Y:S01]  /*15b0*/  S2UR UR5, SR_CgaCtaId ;  /* 0x00000000000579c3 */ /* 0x000e220000008800 */
[----:B------:R-:W-:Y:S02]  /*15c0*/  UMOV UR4, 0x400 ;  /* 0x0000040000047882 */ /* 0x000fe40000000000 */
[----:B0-----:R-:W-:Y:S01]  /*15d0*/  ULEA UR4, UR5, UR4, 0x18 ;  /* 0x0000000405047291 */ /* 0x001fe2000f8ec03f */
[----:B--2---:R-:W-:Y:S02]  /*15e0*/  R2UR UR6, R0 ;  /* 0x00000000000672ca */ /* 0x004fe400000e0000 */
[----:B---3--:R-:W-:-:S03]  /*15f0*/  R2UR UR7, R2 ;  /* 0x00000000020772ca */ /* 0x008fc600000e0000 */
[----:B------:R-:W-:-:S08]  /*1600*/  IMAD.U32 R0, RZ, RZ, UR4 ;  /* 0x00000004ff007e24 */ /* 0x000fd0000f8e00ff */
[----:B------:R-:W-:Y:S02]  /*1610*/  IMAD.U32 R2, RZ, RZ, UR6 ;  /* 0x00000006ff027e24 */ /* 0x000fe4000f8e00ff */
[----:B------:R-:W-:-:S03]  /*1620*/  IMAD.U32 R3, RZ, RZ, UR7 ;  /* 0x00000007ff037e24 */ /* 0x000fc6000f8e00ff */
[----:B------:R-:W-:Y:S01]  /*1630*/  SHF.L.U32 R2, R2, 0x1f, RZ ;  /* 0x0000001f02027819 */ /* 0x000fe200000006ff */
[----:B------:R-:W-:-:S04]  /*1640*/  IMAD R3, R3, 0x8, R0 ;  /* 0x0000000803037824 */ /* 0x000fc800078e0200 */
[----:B------:R0:W1:Y:S01]  /*1650*/  SYNCS.PHASECHK.TRANS64.TRYWAIT P1, [R3+URZ], R2 ;  /* 0x00000002030075a7 */ /* 0x000062000802017f */
[----:B------:R-:W-:Y:S05]  /*1660*/  @!P0 BRA `(.L_x_15) ;  /* 0x0000000000048947 */ /* 0x000fea0003800000 */
[----:B------:R-:W-:Y:S01]  /*1670*/  BPT.TRAP 0x1 ;  /* 0x000000040000795c */ /* 0x000fe20000300000 */
.L_x_15:
[----:B-1----:R-:W-:Y:S05]  /*1680*/  @P1 BRA `(.L_x_16) ;  /* 0x0000000000081947 */ /* 0x002fea0003800000 */
[----:B------:R-:W1:Y:S02]  /*1690*/  SYNCS.PHASECHK.TRANS64.TRYWAIT P1, [R3+URZ], R2 ;  /* 0x00000002030075a7 */ /* 0x000e64000802017f */
[----:B-1----:R-:W-:Y:S05]  /*16a0*/  @!P1 BRA `(.L_x_17) ;  /* 0x0000014800949947 */ /* 0x002fea0003800000 */
.L_x_16:
[----:B------:R-:W2:Y:S02]  /*16b0*/  LDL R4, [R1+0xa0] ;  /* 0x0000a00001047983 */ /* 0x000ea40000100800 */
[----:B--2---:R-:W-:-:S13]  /*16c0*/  R2UR UR5, R4 ;  /* 0x00000000040572ca */ /* 0x004fda00000e0000 */
[----:B------:R-:W-:-:S04]  /*16d0*/  UISETP.LT.AND UP0, UPT, UR5, 0x1, UPT ;  /* 0x000000010500788c */ /* 0x000fc8000bf01270 */
[----:B------:R-:W-:-:S06]  /*16e0*/  USEL UR4, UR5, 0x1, UP0 ;  /* 0x0000000105047887 */ /* 0x000fcc0008000000 */
[----:B01----:R-:W-:-:S05]  /*16f0*/  IMAD.U32 R2, RZ, RZ, UR4 ;  /* 0x00000004ff027e24 */ /* 0x003fca000f8e00ff */
[----:B------:R-:W-:Y:S01]  /*1700*/  IADD3 R2, -R2, UR5, RZ ;  /* 0x0000000502027c10 */ /* 0x000fe2000fffe1ff */
[----:B------:R-:W-:Y:S05]  /*1710*/  WARPSYNC.ALL ;  /* 0x0000000000007948 */ /* 0x000fea0003800000 */
[----:B------:R-:W-:Y:S01]  /*1720*/  ISETP.GE.AND P1, PT, R2, 0x1, PT ;  /* 0x000000010200780c */ /* 0x000fe20003f26270 */
[----:B------:R-:W2:Y:S01]  /*1730*/  LDL R11, [R1+0x90] ;  /* 0x00009000010b7983 */ /* 0x000ea20000100800 */
[----:B------:R-:W-:Y:S01]  /*1740*/  R2UR UR4, R0 ;  /* 0x00000000000472ca */ /* 0x000fe200000e0000 */
[----:B------:R-:W-:Y:S01]  /*1750*/  WARPGROUP.ARRIVE ;  /* 0x00000000000079c5 */ /* 0x000fe20000000000 */
[----:B------:R-:W-:Y:S01]  /*1760*/  R2UR UR6, R19 ;  /* 0x00000000130672ca */ /* 0x000fe200000e0000 */
[----:B------:R-:W-:Y:S01]  /*1770*/  UMOV UR7, 0x80000020 ;  /* 0x8000002000077882 */ /* 0x000fe20000000000 */
[----:B------:R-:W-:Y:S01]  /*1780*/  UMOV UR19, 0x80000020 ;  /* 0x8000002000137882 */ /* 0x000fe20000000000 */
[----:B------:R-:W-:Y:S01]  /*1790*/  UMOV UR23, 0x80000020 ;  /* 0x8000002000177882 */ /* 0x000fe20000000000 */
[----:B------:R-:W-:Y:S01]  /*17a0*/  UMOV UR15, 0x80000020 ;  /* 0x80000020000f7882 */ /* 0x000fe20000000000 */
[----:B------:R-:W-:Y:S01]  /*17b0*/  UMOV UR31, UR19 ;  /* 0x00000013001f7c82 */ /* 0x000fe20008000000 */
[----:B------:R-:W-:Y:S01]  /*17c0*/  UMOV UR27, 0x80000020 ;  /* 0x80000020001b7882 */ /* 0x000fe20000000000 */
[----:B------:R-:W-:Y:S01]  /*17d0*/  UMOV UR35, 0x80000020 ;  /* 0x8000002000237882 */ /* 0x000fe20000000000 */
[----:B------:R-:W-:Y:S01]  /*17e0*/  UMOV UR39, 0x80000020 ;  /* 0x8000002000277882 */ /* 0x000fe20000000000 */
[----:B------:R-:W-:Y:S01]  /*17f0*/  UMOV UR43, 0x80000020 ;  /* 0x80000020002b7882 */ /* 0x000fe20000000000 */
[----:B------:R-:W-:Y:S01]  /*1800*/  UMOV UR47, 0x80000020 ;  /* 0x80000020002f7882 */ /* 0x000fe20000000000 */
[----:B------:R-:W-:Y:S01]  /*1810*/  UIADD3 UR4, UR4, 0x1c180, URZ ;  /* 0x0001c18004047890 */ /* 0x000fe2000fffe03f */
[----:B------:R-:W-:Y:S01]  /*1820*/  UMOV UR59, 0x80000020 ;  /* 0x80000020003b7882 */ /* 0x000fe20000000000 */
[----:B------:R-:W-:-:S02]  /*1830*/  UMOV UR55, 0x80000020 ;  /* 0x8000002000377882 */ /* 0x000fc40000000000 */
[----:B------:R-:W-:Y:S01]  /*1840*/  USHF.R.U32.HI UR4, URZ, 0x4, UR4 ;  /* 0x000000043f047899 */ /* 0x000fe20008011604 */
[----:B------:R-:W-:Y:S01]  /*1850*/  UMOV UR49, 0x80000020 ;  /* 0x8000002000317882 */ /* 0x000fe20000000000 */
[----:B------:R-:W-:Y:S02]  /*1860*/  UMOV UR51, UR55 ;  /* 0x0000003700337c82 */ /* 0x000fe40008000000 */
[----:B------:R-:W-:-:S04]  /*1870*/  ULOP3.LUT UR4, UR4, 0x3fff, URZ, 0xc0, !UPT ;  /* 0x00003fff04047892 */ /* 0x000fc8000f8ec03f */
[----:B------:R-:W-:Y:S01]  /*1880*/  ULOP3.LUT UR61, UR4, 0x10000, URZ, 0xfc, !UPT ;  /* 0x00010000043d7892 */ /* 0x000fe2000f8efc3f */
[----:B--2---:R-:W-:-:S13]  /*1890*/  R2UR UR5, R11 ;  /* 0x000000000b0572ca */ /* 0x004fda00000e0000 */
[----:B------:R-:W-:Y:S02]  /*18a0*/  ULEA UR60, UR5, UR6, 0xa ;  /* 0x00000006053c7291 */ /* 0x000fe4000f8e503f */
[----:B------:R-:W-:Y:S02]  /*18b0*/  UIMAD UR6, UR5, 0x3c0, UR61 ;  /* 0x000003c0050678a4 */ /* 0x000fe4000f8e023d */
[----:B------:R-:W-:Y:S01]  /*18c0*/  UIADD3 UR50, UR60, 0x2, URZ ;  /* 0x000000023c327890 */ /* 0x000fe2000fffe03f */
[----:B------:R-:W-:Y:S02]  /*18d0*/  UMOV UR5, 0x80000020 ;  /* 0x8000002000057882 */ /* 0x000fe40000000000 */
[----:B------:R-:W-:Y:S01]  /*18e0*/  UMOV UR4, UR60 ;  /* 0x0000003c00047c82 */ /* 0x000fe20008000000 */
[----:B------:R-:W-:Y:S01]  /*18f0*/  UIADD3 UR10, UR6, 0x40, URZ ;  /* 0x00000040060a7890 */ /* 0x000fe2000fffe03f */
[----:B------:R-:W-:Y:S02]  /*1900*/  UMOV UR16, UR4 ;  /* 0x0000000400107c82 */ /* 0x000fe40008000000 */
[----:B------:R-:W-:Y:S01]  /*1910*/  IGMMA.64x16x32.S8.S8 R24, gdesc[UR4], RZ, !UPT, gsb0 ;  /* 0x00600000041879f1 */ /* 0x000fe2000c0410ff */
[----:B------:R-:W-:Y:S01]  /*1920*/  UMOV UR17, UR5 ;  /* 0x0000000500117c82 */ /* 0x000fe20008000000 */
[----:B------:R-:W-:-:S02]  /*1930*/  UIADD3 UR11, UR6, 0x80, URZ ;  /* 0x00000080060b7890 */ /* 0x000fc4000fffe03f */
[----:B------:R-:W-:Y:S01]  /*1940*/  UMOV UR18, UR10 ;  /* 0x0000000a00127c82 */ /* 0x000fe20008000000 */
[----:B------:R-:W-:Y:S01]  /*1950*/  UMOV UR20, UR4 ;  /* 0x0000000400147c82 */ /* 0x000fe20008000000 */
[----:B------:R-:W-:Y:S01]  /*1960*/  UMOV UR21, UR5 ;  /* 0x0000000500157c82 */ /* 0x000fe20008000000 */
[----:B------:R-:W-:Y:S02]  /*1970*/  UIADD3 UR10, UR6, 0xc0, URZ ;  /* 0x000000c0060a7890 */ /* 0x000fe4000fffe03f */
[----:B------:R-:W-:Y:S01]  /*1980*/  UMOV UR22, UR11 ;  /* 0x0000000b00167c82 */ /* 0x000fe20008000000 */
[----:B------:R-:W-:Y:S01]  /*1990*/  UMOV UR8, UR4 ;  /* 0x0000000400087c82 */ /* 0x000fe20008000000 */
[----:B------:R-:W-:Y:S01]  /*19a0*/  UMOV UR9, UR5 ;  /* 0x0000000500097c82 */ /* 0x000fe20008000000 */
[----:B------:R-:W-:Y:S01]  /*19b0*/  UMOV UR11, 0x80000020 ;  /* 0x80000020000b7882 */ /* 0x000fe20000000000 */
[----:B------:R-:W-:Y:S01]  /*19c0*/  UIADD3 UR14, UR6, 0x100, URZ ;  /* 0x00000100060e7890 */ /* 0x000fe2000fffe03f */
[----:B------:R-:W-:Y:S01]  /*19d0*/  UMOV UR12, UR4 ;  /* 0x00000004000c7c82 */ /* 0x000fe20008000000 */
[----:B------:R-:W-:Y:S01]  /*19e0*/  UMOV UR13, UR5 ;  /* 0x00000005000d7c82 */ /* 0x000fe20008000000 */
[----:B------:R-:W-:Y:S01]  /*19f0*/  UMOV UR30, UR18 ;  /* 0x00000012001e7c82 */ /* 0x000fe20008000000 */
[----:B------:R-:W-:Y:S01]  /*1a00*/  UIADD3 UR26, UR6, 0x1c0, URZ ;  /* 0x000001c0061a7890 */ /* 0x000fe2000fffe03f */
[----:B------:R-:W-:Y:S01]  /*1a10*/  UMOV UR24, UR4 ;  /* 0x0000000400187c82 */ /* 0x000fe20008000000 */
[----:B------:R-:W-:Y:S01]  /*1a20*/  UMOV UR25, UR5 ;  /* 0x0000000500197c82 */ /* 0x000fe20008000000 */
[----:B------:R-:W-:Y:S01]  /*1a30*/  UMOV UR28, UR4 ;  /* 0x00000004001c7c82 */ /* 0x000fe20008000000 */
[----:B------:R-:W-:Y:S01]  /*1a40*/  UMOV UR29, UR5 ;  /* 0x00000005001d7c82 */ /* 0x000fe20008000000 */
[----:B------:R-:W-:Y:S01]  /*1a50*/  UIADD3 UR34, UR6, 0x240, URZ ;  /* 0x0000024006227890 */ /* 0x000fe2000fffe03f */
        /* <DEDUP_REMOVED lines=18> */
[----:B------:R-:W-:-:S02]  /*1b80*/  WARPGROUP.DEPBAR.LE gsb0, 0x0 ;  /* 0x00008000000079c5 */ /* 0x000fc40000010000 */
[----:B------:R-:W-:Y:S01]  /*1b90*/  MOV R6, R28 ;  /* 0x0000001c00067202 */ /* 0x000fe20000000f00 */
[----:B------:R-:W-:Y:S02]  /*1ba0*/  IMAD.MOV.U32 R5, RZ, RZ, R29 ;  /* 0x000000ffff057224 */ /* 0x000fe400078e001d */
[----:B------:R-:W-:Y:S02]  /*1bb0*/  IMAD.MOV.U32 R4, RZ, RZ, R30 ;  /* 0x000000ffff047224 */ /* 0x000fe400078e001e */
[----:B------:R-:W-:Y:S02]  /*1bc0*/  IMAD.MOV.U32 R3, RZ, RZ, R31 ;  /* 0x000000ffff037224 */ /* 0x000fe400078e001f */
[----:B------:R-:W-:Y:S01]  /*1bd0*/  WARPGROUP.ARRIVE ;  /* 0x00000000000079c5 */ /* 0x000fe20000000000 */
[----:B------:R-:W-:Y:S02]  /*1be0*/  IMAD.MOV.U32 R10, RZ, RZ, R24 ;  /* 0x000000ffff0a7224 */ /* 0x000fe400078e0018 */
[----:B------:R-:W-:-:S02]  /*1bf0*/  IMAD.MOV.U32 R9, RZ, RZ, R25 ;  /* 0x000000ffff097224 */ /* 0x000fc400078e0019 */
[----:B------:R-:W-:Y:S01]  /*1c00*/  IMAD.MOV.U32 R8, RZ, RZ, R26 ;  /* 0x000000ffff087224 */ /* 0x000fe200078e001a */
[----:B------:R-:W-:Y:S01]  /*1c10*/  IGMMA.64x16x32.S8.S8 R28, gdesc[UR16], RZ, !UPT, gsb0 ;  /* 0x00600000101c79f1 */ /* 0x000fe2000c0410ff */
[----:B------:R-:W-:Y:S01]  /*1c20*/  UIADD3 UR18, UR6, 0x140, URZ ;  /* 0x0000014006127890 */ /* 0x000fe2000fffe03f */
[----:B------:R-:W-:Y:S01]  /*1c30*/  IMAD.MOV.U32 R7, RZ, RZ, R27 ;  /* 0x000000ffff077224 */ /* 0x000fe200078e001b */
[----:B------:R-:W-:Y:S01]  /*1c40*/  UMOV UR16, UR4 ;  /* 0x0000000400107c82 */ /* 0x000fe20008000000 */
[----:B------:R-:W-:Y:S01]  /*1c50*/  UMOV UR17, UR5 ;  /* 0x0000000500117c82 */ /* 0x000fe20008000000 */
[----:B------:R-:W-:Y:S01]  /*1c60*/  UMOV UR19, 0x80000020 ;  /* 0x8000002000137882 */ /* 0x000fe20000000000 */
[----:B------:R-:W-:Y:S02]  /*1c70*/  WARPGROUP.DEPBAR.LE gsb0, 0x0 ;  /* 0x00008000000079c5 */ /* 0x000fe40000010000 */
[----:B------:R-:W-:Y:S01]  /*1c80*/  WARPGROUP.ARRIVE ;  /* 0x00000000000079c5 */ /* 0x000fe20000000000 */
[----:B------:R-:W-:-:S02]  /*1c90*/  IMAD.MOV.U32 R15, RZ, RZ, R32 ;  /* 0x000000ffff0f7224 */ /* 0x000fc400078e0020 */
[----:B------:R-:W-:Y:S02]  /*1ca0*/  IMAD.MOV.U32 R14, RZ, RZ, R33 ;  /* 0x000000ffff0e7224 */ /* 0x000fe400078e0021 */
[----:B------:R-:W-:Y:S01]  /*1cb0*/  IMAD.MOV.U32 R13, RZ, RZ, R34 ;  /* 0x000000ffff0d7224 */ /* 0x000fe200078e0022 */
[----:B------:R-:W-:Y:S01]  /*1cc0*/  IGMMA.64x16x32.S8.S8 R224, gdesc[UR20], RZ, !UPT, gsb0 ;  /* 0x0060000014e079f1 */ /* 0x000fe2000c0410ff */
[----:B------:R-:W-:Y:S01]  /*1cd0*/  UMOV UR20, UR4 ;  /* 0x0000000400147c82 */ /* 0x000fe20008000000 */
[----:B------:R-:W-:Y:S01]  /*1ce0*/  UMOV UR21, UR5 ;  /* 0x0000000500157c82 */ /* 0x000fe20008000000 */
[----:B------:R-:W-:Y:S01]  /*1cf0*/  IMAD.MOV.U32 R12, RZ, RZ, R35 ;  /* 0x000000ffff0c7224 */ /* 0x000fe200078e0023 */
[----:B------:R-:W-:Y:S01]  /*1d00*/  UMOV UR4, UR48 ;  /* 0x0000003000047c82 */ /* 0x000fe20008000000 */
[----:B------:R-:W-:Y:S01]  /*1d10*/  IMAD.MOV.U32 R25, RZ, RZ, R28 ;  /* 0x000000ffff197224 */ /* 0x000fe200078e001c */
[----:B------:R-:W-:Y:S01]  /*1d20*/  UMOV UR5, UR49 ;  /* 0x0000003100057c82 */ /* 0x000fe20008000000 */
[----:B------:R-:W-:-:S02]  /*1d30*/  IMAD.MOV.U32 R24, RZ, RZ, R29 ;  /* 0x000000ffff187224 */ /* 0x000fc400078e001d */
[----:B------:R-:W-:Y:S02]  /*1d40*/  IMAD.MOV.U32 R21, RZ, RZ, R30 ;  /* 0x000000ffff157224 */ /* 0x000fe400078e001e */
[----:B------:R-:W-:Y:S01]  /*1d50*/  IMAD.MOV.U32 R20, RZ, RZ, R31 ;  /* 0x000000ffff147224 */ /* 0x000fe200078e001f */
[----:B------:R-:W-:Y:S02]  /*1d60*/  WARPGROUP.DEPBAR.LE gsb0, 0x0 ;  /* 0x00008000000079c5 */ /* 0x000fe40000010000 */
[----:B------:R-:W-:Y:S01]  /*1d70*/  WARPGROUP.ARRIVE ;  /* 0x00000000000079c5 */ /* 0x000fe20000000000 */
[----:B------:R0:W-:Y:S04]  /*1d80*/  STL.64 [R1+0xf0], R230 ;  /* 0x0000f0e601007387 */ /* 0x0001e80000100a00 */
[----:B------:R1:W-:Y:S01]  /*1d90*/  STL.64 [R1+0xe8], R228 ;  /* 0x0000e8e401007387 */ /* 0x0003e20000100a00 */
[----:B------:R-:W-:Y:S01]  /*1da0*/  IGMMA.64x16x32.S8.S8 R208, gdesc[UR8], RZ, !UPT, gsb0 ;  /* 0x0060000008d079f1 */ /* 0x000fe2000c0410ff */
[----:B------:R-:W-:Y:S01]  /*1db0*/  UMOV UR8, UR50 ;  /* 0x0000003200087c82 */ /* 0x000fe20008000000 */
[----:B------:R-:W-:Y:S01]  /*1dc0*/  UMOV UR50, UR54 ;  /* 0x0000003600327c82 */ /* 0x000fe20008000000 */
[----:B------:R2:W-:Y:S01]  /*1dd0*/  STL.64 [R1+0xe0], R226 ;  /* 0x0000e0e201007387 */ /* 0x0005e20000100a00 */
[----:B------:R-:W-:-:S03]  /*1de0*/  UMOV UR9, 0x80000020 ;  /* 0x8000002000097882 */ /* 0x000fc60000000000 */
[----:B------:R3:W-:Y:S01]  /*1df0*/  STL.64 [R1+0xd8], R224 ;  /* 0x0000d8e001007387 */ /* 0x0007e20000100a00 */
[----:B0-----:R-:W-:Y:S02]  /*1e00*/  IMAD.MOV.U32 R230, RZ, RZ, R13 ;  /* 0x000000ffffe67224 */ /* 0x001fe400078e000d */
[----:B------:R-:W-:Y:S02]  /*1e10*/  IMAD.MOV.U32 R231, RZ, RZ, R12 ;  /* 0x000000ffffe77224 */ /* 0x000fe400078e000c */
[----:B-1----:R-:W-:Y:S02]  /*1e20*/  IMAD.MOV.U32 R228, RZ, RZ, R15 ;  /* 0x000000ffffe47224 */ /* 0x002fe400078e000f */
[----:B------:R-:W-:Y:S01]  /*1e30*/  IMAD.MOV.U32 R229, RZ, RZ, R14 ;  /* 0x000000ffffe57224 */ /* 0x000fe200078e000e */
[----:B--2---:R-:W-:Y:S01]  /*1e40*/  MOV R227, R20 ;  /* 0x0000001400e37202 */ /* 0x004fe20000000f00 */
[----:B------:R-:W-:Y:S01]  /*1e50*/  IMAD.MOV.U32 R226, RZ, RZ, R21 ;  /* 0x000000ffffe27224 */ /* 0x000fe200078e0015 */
[----:B------:R0:W-:Y:S01]  /*1e60*/  STL.64 [R1+0x110], R230 ;  /* 0x000110e601007387 */ /* 0x0001e20000100a00 */
[----:B---3--:R-:W-:-:S02]  /*1e70*/  IMAD.MOV.U32 R224, RZ, RZ, R25 ;  /* 0x000000ffffe07224 */ /* 0x008fc400078e0019 */
[----:B------:R-:W-:Y:S01]  /*1e80*/  IMAD.MOV.U32 R225, RZ, RZ, R24 ;  /* 0x000000ffffe17224 */ /* 0x000fe200078e0018 */
[----:B------:R1:W-:Y:S04]  /*1e90*/  STL.64 [R1+0x108], R228 ;  /* 0x000108e401007387 */ /* 0x0003e80000100a00 */
[----:B------:R2:W-:Y:S01]  /*1ea0*/  STL.64 [R1+0x100], R226 ;  /* 0x000100e201007387 */ /* 0x0005e20000100a00 */
[----:B0-----:R-:W-:-:S03]  /*1eb0*/  IMAD.MOV.U32 R230, RZ, RZ, R4 ;  /* 0x000000ffffe67224 */ /* 0x001fc600078e0004 */
[----:B------:R0:W-:Y:S01]  /*1ec0*/  STL.64 [R1+0xf8], R224 ;  /* 0x0000f8e001007387 */ /* 0x0001e20000100a00 */
[----:B------:R-:W-:Y:S02]  /*1ed0*/  IMAD.MOV.U32 R231, RZ, RZ, R3 ;  /* 0x000000ffffe77224 */ /* 0x000fe400078e0003 */
[----:B-1----:R-:W-:Y:S02]  /*1ee0*/  IMAD.MOV.U32 R228, RZ, RZ, R6 ;  /* 0x000000ffffe47224 */ /* 0x002fe400078e0006 */
[----:B------:R-:W-:Y:S01]  /*1ef0*/  IMAD.MOV.U32 R229, RZ, RZ, R5 ;  /* 0x000000ffffe57224 */ /* 0x000fe200078e0005 */
[----:B------:R-:W-:Y:S01]  /*1f00*/  STL.64 [R1+0x130], R230 ;  /* 0x000130e601007387 */ /* 0x000fe20000100a00 */
[----:B--2---:R-:W-:Y:S02]  /*1f10*/  IMAD.MOV.U32 R226, RZ, RZ, R8 ;  /* 0x000000ffffe27224 */ /* 0x004fe400078e0008 */
[----:B------:R-:W-:Y:S01]  /*1f20*/  IMAD.MOV.U32 R227, RZ, RZ, R7 ;  /* 0x000000ffffe37224 */ /* 0x000fe200078e0007 */
[----:B------:R1:W-:Y:S01]  /*1f30*/  STL.64 [R1+0x128], R228 ;  /* 0x000128e401007387 */ /* 0x0003e20000100a00 */
[----:B0-----:R-:W-:Y:S01]  /*1f40*/  IMAD.MOV.U32 R224, RZ, RZ, R10 ;  /* 0x000000ffffe07224 */ /* 0x001fe200078e000a */
[----:B------:R-:W-:Y:S01]  /*1f50*/  MOV R10, UR6 ;  /* 0x00000006000a7c02 */ /* 0x000fe20008000f00 */
[----:B------:R-:W-:Y:S01]  /*1f60*/  IMAD.MOV.U32 R225, RZ, RZ, R9 ;  /* 0x000000ffffe17224 */ /* 0x000fe200078e0009 */
[----:B------:R-:W-:Y:S01]  /*1f70*/  MOV R9, UR7 ;  /* 0x0000000700097c02 */ /* 0x000fe20008000f00 */
[----:B------:R-:W-:Y:S01]  /*1f80*/  UMOV UR7, UR49 ;  /* 0x0000003100077c82 */ /* 0x000fe20008000000 */
[----:B------:R-:W-:Y:S04]  /*1f90*/  STL.64 [R1+0x120], R226 ;  /* 0x000120e201007387 */ /* 0x000fe80000100a00 */
[----:B------:R0:W-:Y:S01]  /*1fa0*/  STL.64 [R1+0x118], R224 ;  /* 0x000118e001007387 */ /* 0x0001e20000100a00 */
[----:B------:R-:W-:-:S02]  /*1fb0*/  WARPGROUP.DEPBAR.LE gsb0, 0x0 ;  /* 0x00008000000079c5 */ /* 0x000fc40000010000 */
[----:B------:R-:W-:-:S06]  /*1fc0*/  WARPGROUP.ARRIVE ;  /* 0x00000000000079c5 */ /* 0x000fcc0000000000 */
[----:B------:R-:W-:Y:S01]  /*1fd0*/  IGMMA.64x16x32.S8.S8 R192, gdesc[UR12], RZ, !UPT, gsb0 ;  /* 0x006000000cc079f1 */ /* 0x000fe2000c0410ff */
[----:B------:R-:W-:Y:S01]  /*1fe0*/  UMOV UR12, UR22 ;  /* 0x00000016000c7c82 */ /* 0x000fe20008000000 */
[----:B------:R-:W-:Y:S01]  /*1ff0*/  UIADD3 UR22, UR6, 0x180, URZ ;  /* 0x0000018006167890 */ /* 0x000fe2000fffe03f */
[----:B------:R-:W-:Y:S01]  /*2000*/  UMOV UR13, UR23 ;  /* 0x00000017000d7c82 */ /* 0x000fe20008000000 */
[----:B------:R-:W-:Y:S01]  /*2010*/  UMOV UR23, 0x80000020 ;  /* 0x8000002000177882 */ /* 0x000fe20000000000 */
[----:B------:R-:W-:Y:S02]  /*2020*/  WARPGROUP.DEPBAR.LE gsb0, 0x0 ;  /* 0x00008000000079c5 */ /* 0x000fe40000010000 */
[----:B------:R-:W-:-:S06]  /*2030*/  WARPGROUP.ARRIVE ;  /* 0x00000000000079c5 */ /* 0x000fcc0000000000 */
[----:B------:R-:W-:Y:S01]  /*2040*/  IGMMA.64x16x32.S8.S8 R176, gdesc[UR16], RZ, !UPT, gsb0 ;  /* 0x0060000010b079f1 */ /* 0x000fe2000c0410ff */
[----:B------:R-:W-:Y:S01]  /*2050*/  UMOV UR16, UR48 ;  /* 0x0000003000107c82 */ /* 0x000fe20008000000 */
[----:B------:R-:W-:Y:S01]  /*2060*/  UMOV UR17, UR49 ;  /* 0x0000003100117c82 */ /* 0x000fe20008000000 */
[----:B------:R-:W-:Y:S02]  /*2070*/  WARPGROUP.DEPBAR.LE gsb0, 0x0 ;  /* 0x00008000000079c5 */ /* 0x000fe40000010000 */
[----:B------:R-:W-:-:S06]  /*2080*/  WARPGROUP.ARRIVE ;  /* 0x00000000000079c5 */ /* 0x000fcc0000000000 */
[----:B------:R-:W-:Y:S01]  /*2090*/  IGMMA.64x16x32.S8.S8 R160, gdesc[UR20], RZ, !UPT, gsb0 ;  /* 0x0060000014a079f1 */ /* 0x000fe2000c0410ff */
[----:B------:R-:W-:Y:S01]  /*20a0*/  UMOV UR20, UR30 ;  /* 0x0000001e00147c82 */ /* 0x000fe20008000000 */
[----:B------:R-:W-:Y:S01]  /*20b0*/  UIADD3 UR30, UR6, 0x200, URZ ;  /* 0x00000200061e7890 */ /* 0x000fe2000fffe03f */
[----:B------:R-:W-:Y:S01]  /*20c0*/  UMOV UR21, UR31 ;  /* 0x0000001f00157c82 */ /* 0x000fe20008000000 */
[----:B------:R-:W-:Y:S01]  /*20d0*/  UMOV UR31, 0x80000020 ;  /* 0x80000020001f7882 */ /* 0x000fe20000000000 */
[----:B------:R-:W-:Y:S01]  /*20e0*/  UMOV UR6, UR48 ;  /* 0x0000003000067c82 */ /* 0x000fe20008000000 */
        /* <DEDUP_REMOVED lines=40> */
[----:B------:R-:W-:Y:S01]  /*2370*/  UMOV UR54, UR12 ;  /* 0x0000000c00367c82 */ /* 0x000fe20008000000 */
[----:B------:R-:W-:Y:S01]  /*2380*/  UMOV UR55, UR13 ;  /* 0x0000000d00377c82 */ /* 0x000fe20008000000 */
[----:B------:R-:W-:Y:S01]  /*2390*/  UMOV UR12, UR8 ;  /* 0x00000008000c7c82 */ /* 0x000fe20008000000 */
[----:B------:R-:W-:Y:S01]  /*23a0*/  UMOV UR13, UR9 ;  /* 0x00000009000d7c82 */ /* 0x000fe20008000000 */
[----:B------:R-:W-:Y:S02]  /*23b0*/  WARPGROUP.DEPBAR.LE gsb0, 0x0 ;  /* 0x00008000000079c5 */ /* 0x000fe40000010000 */
[----:B------:R-:W-:-:S06]  /*23c0*/  WARPGROUP.ARRIVE ;  /* 0x00000000000079c5 */ /* 0x000fcc0000000000 */
[----:B------:R-:W-:Y:S03]  /*23d0*/  IGMMA.64x16x32.S8.S8 R24, gdesc[UR48], RZ, !UPT, gsb0 ;  /* 0x00600000301879f1 */ /* 0x000fe6000c0410ff */
        /* <DEDUP_REMOVED lines=12> */
[----:B------:R-:W-:Y:S01]  /*24a0*/  MOV R6, UR46 ;  /* 0x0000002e00067c02 */ /* 0x000fe20008000f00 */
[----:B------:R-:W-:Y:S01]  /*24b0*/  UMOV UR46, UR10 ;  /* 0x0000000a002e7c82 */ /* 0x000fe20008000000 */
[----:B------:R-:W-:Y:S01]  /*24c0*/  MOV R5, UR47 ;  /* 0x0000002f00057c02 */ /* 0x000fe20008000f00 */
[----:B------:R-:W-:Y:S01]  /*24d0*/  UMOV UR47, UR11 ;  /* 0x0000000b002f7c82 */ /* 0x000fe20008000000 */
[----:B------:R-:W-:Y:S01]  /*24e0*/  MOV R7, UR45 ;  /* 0x0000002d00077c02 */ /* 0x000fe20008000f00 */
[----:B------:R-:W-:Y:S01]  /*24f0*/  UMOV UR11, 0x80000020 ;  /* 0x80000020000b7882 */ /* 0x000fe20000000000 */
[----:B------:R-:W-:Y:S01]  /*2500*/  MOV R8, UR44 ;  /* 0x0000002c00087c02 */ /* 0x000fe20008000f00 */
[----:B------:R-:W-:Y:S01]  /*2510*/  UMOV UR59, 0x80000020 ;  /* 0x80000020003b7882 */ /* 0x000fe20000000000 */
[----:B------:R-:W-:Y:S01]  /*2520*/  UMOV UR20, UR8 ;  /* 0x0000000800147c82 */ /* 0x000fe20008000000 */
[----:B------:R-:W-:Y:S01]  /*2530*/  UMOV UR21, UR9 ;  /* 0x0000000900157c82 */ /* 0x000fe20008000000 */
[----:B------:R-:W-:-:S02]  /*2540*/  WARPGROUP.DEPBAR.LE gsb0, 0x0 ;  /* 0x00008000000079c5 */ /* 0x000fc40000010000 */
        /* <DEDUP_REMOVED lines=25> */
[----:B------:R-:W-:Y:S01]  /*26e0*/  UMOV UR6, UR14 ;  /* 0x0000000e00067c82 */ /* 0x000fe20008000000 */
[----:B------:R-:W-:Y:S01]  /*26f0*/  UMOV UR7, UR15 ;  /* 0x0000000f00077c82 */ /* 0x000fe20008000000 */
[----:B------:R-:W-:-:S02]  /*2700*/  WARPGROUP.DEPBAR.LE gsb0, 0x0 ;  /* 0x00008000000079c5 */ /* 0x000fc40000010000 */
[----:B------:R-:W-:-:S06]  /*2710*/  WARPGROUP.ARRIVE ;  /* 0x00000000000079c5 */ /* 0x000fcc0000000000 */
[----:B------:R-:W-:Y:S01]  /*2720*/  IGMMA.64x16x32.S8.S8 R104, gdesc[UR32], RZ, !UPT, gsb0 ;  /* 0x00600000206879f1 */ /* 0x000fe2000c0410ff */
[----:B------:R-:W-:Y:S01]  /*2730*/  UMOV UR23, 0x80000020 ;  /* 0x8000002000177882 */ /* 0x000fe20000000000 */
        /* <DEDUP_REMOVED lines=15> */
[----:B------:R-:W-:Y:S01]  /*2830*/  UMOV UR27, 0x80000020 ;  /* 0x80000020001b7882 */ /* 0x000fe20000000000 */
[----:B------:R-:W-:Y:S01]  /*2840*/  UMOV UR31, 0x80000020 ;  /* 0x80000020001f7882 */ /* 0x000fe20000000000 */
[----:B------:R-:W-:Y:S01]  /*2850*/  UMOV UR35, 0x80000020 ;  /* 0x8000002000237882 */ /* 0x000fe20000000000 */
[----:B------:R-:W-:Y:S01]  /*2860*/  UMOV UR36, UR8 ;  /* 0x0000000800247c82 */ /* 0x000fe20008000000 */
[----:B------:R-:W-:Y:S01]  /*2870*/  UMOV UR37, UR9 ;  /* 0x0000000900257c82 */ /* 0x000fe20008000000 */
[----:B------:R-:W-:Y:S02]  /*2880*/  WARPGROUP.DEPBAR.LE gsb0, 0x0 ;  /* 0x00008000000079c5 */ /* 0x000fe40000010000 */
        /* <DEDUP_REMOVED lines=8> */
[----:B------:R-:W-:Y:S01]  /*2910*/  R2UR UR7, R9 ;  /* 0x00000000090772ca */ /* 0x000fe200000e0000 */
[----:B------:R-:W-:Y:S01]  /*2920*/  UMOV UR43, 0x80000020 ;  /* 0x80000020002b7882 */ /* 0x000fe20000000000 */
[----:B------:R-:W-:Y:S01]  /*2930*/  R2UR UR6, R10 ;  /* 0x000000000a0672ca */ /* 0x000fe200000e0000 */
[----:B------:R-:W-:Y:S01]  /*2940*/  UMOV UR4, UR8 ;  /* 0x0000000800047c82 */ /* 0x000fe20008000000 */
[----:B------:R-:W-:-:S09]  /*2950*/  UMOV UR5, UR9 ;  /* 0x0000000900057c82 */ /* 0x000fd20008000000 */
[----:B------:R-:W-:Y:S02]  /*2960*/  UMOV UR51, UR7 ;  /* 0x0000000700337c82 */ /* 0x000fe40008000000 */
[----:B------:R-:W-:Y:S01]  /*2970*/  UMOV UR50, UR6 ;  /* 0x0000000600327c82 */ /* 0x000fe20008000000 */
[----:B------:R-:W-:Y:S02]  /*2980*/  UIADD3 UR15, UR6, 0x2, URZ ;  /* 0x00000002060f7890 */ /* 0x000fe4000fffe03f */
[----:B------:R-:W-:Y:S02]  /*2990*/  UIADD3 UR14, UR6, 0x42, URZ ;  /* 0x00000042060e7890 */ /* 0x000fe4000fffe03f */
[----:B------:R-:W-:-:S03]  /*29a0*/  UIADD3 UR58, UR6, 0x82, URZ ;  /* 0x00000082063a7890 */ /* 0x000fc6000fffe03f */
[----:B------:R-:W-:Y:S01]  /*29b0*/  UMOV UR10, UR15 ;  /* 0x0000000f000a7c82 */ /* 0x000fe20008000000 */
[----:B------:R-:W-:Y:S02]  /*29c0*/  WARPGROUP.DEPBAR.LE gsb0, 0x0 ;  /* 0x00008000000079c5 */ /* 0x000fe40000010000 */
[----:B------:R-:W-:-:S06]  /*29d0*/  WARPGROUP.ARRIVE ;  /* 0x00000000000079c5 */ /* 0x000fcc0000000000 */
[----:B------:R-:W-:Y:S01]  /*29e0*/  IGMMA.64x16x32.S8.S8 R200, gdesc[UR44], RZ, !UPT, gsb0 ;  /* 0x006000002cc879f1 */ /* 0x000fe2000c0410ff */
[----:B------:R-:W-:Y:S02]  /*29f0*/  R2UR UR47, R5 ;  /* 0x00000000052f72ca */ /* 0x000fe400000e0000 */
[----:B------:R-:W-:Y:S02]  /*2a00*/  R2UR UR46, R6 ;  /* 0x00000000062e72ca */ /* 0x000fe400000e0000 */
[----:B------:R-:W-:Y:S02]  /*2a10*/  R2UR UR45, R7 ;  /* 0x00000000072d72ca */ /* 0x000fe400000e0000 */
[----:B------:R-:W-:Y:S01]  /*2a20*/  R2UR UR44, R8 ;  /* 0x00000000082c72ca */ /* 0x000fe200000e0000 */
[----:B------:R-:W-:Y:S02]  /*2a30*/  WARPGROUP.DEPBAR.LE gsb0, 0x0 ;  /* 0x00008000000079c5 */ /* 0x000fe40000010000 */
[----:B------:R-:W-:-:S06]  /*2a40*/  WARPGROUP.ARRIVE ;  /* 0x00000000000079c5 */ /* 0x000fcc0000000000 */
[----:B------:R-:W-:Y:S01]  /*2a50*/  IGMMA.64x16x32.S8.S8 R216, gdesc[UR52], RZ, !UPT, gsb0 ;  /* 0x0060000034d879f1 */ /* 0x000fe2000c0410ff */
[----:B------:R-:W-:Y:S02]  /*2a60*/  R2UR UR53, R4 ;  /* 0x00000000043572ca */ /* 0x000fe400000e0000 */
[----:B------:R-:W-:Y:S01]  /*2a70*/  R2UR UR52, R3 ;  /* 0x00000000033472ca */ /* 0x000fe200000e0000 */
[----:B------:R-:W-:Y:S02]  /*2a80*/  WARPGROUP.DEPBAR.LE gsb0, 0x0 ;  /* 0x00008000000079c5 */ /* 0x000fe40000010000 */
[----:B-1----:R-:W-:-:S06]  /*2a90*/  WARPGROUP.ARRIVE ;  /* 0x00000000000079c5 */ /* 0x002fcc0000000000 */
[----:B------:R-:W-:Y:S01]  /*2aa0*/  IGMMA.64x16x32.S8.S8 R228, gdesc[UR44], RZ, !UPT, gsb0 ;  /* 0x006000002ce479f1 */ /* 0x000fe2000c0410ff */
[----:B------:R-:W-:Y:S01]  /*2ab0*/  UMOV UR44, UR8 ;  /* 0x00000008002c7c82 */ /* 0x000fe20008000000 */
[----:B------:R-:W-:Y:S01]  /*2ac0*/  UMOV UR45, UR9 ;  /* 0x00000009002d7c82 */ /* 0x000fe20008000000 */
[----:B------:R-:W-:Y:S02]  /*2ad0*/  WARPGROUP.DEPBAR.LE gsb0, 0x0 ;  /* 0x00008000000079c5 */ /* 0x000fe40000010000 */
[----:B------:R-:W-:Y:S01]  /*2ae0*/  IMAD.MOV.U32 R10, RZ, RZ, R228 ;  /* 0x000000ffff0a7224 */ /* 0x000fe200078e00e4 */
[----:B------:R-:W-:Y:S01]  /*2af0*/  MOV R8, R230 ;  /* 0x000000e600087202 */ /* 0x000fe20000000f00 */
[----:B------:R-:W-:Y:S02]  /*2b00*/  IMAD.MOV.U32 R9, RZ, RZ, R229 ;  /* 0x000000ffff097224 */ /* 0x000fe400078e00e5 */
[----:B------:R-:W-:Y:S02]  /*2b10*/  IMAD.MOV.U32 R7, RZ, RZ, R231 ;  /* 0x000000ffff077224 */ /* 0x000fe400078e00e7 */
[----:B0-----:R-:W-:Y:S01]  /*2b20*/  WARPGROUP.ARRIVE ;  /* 0x00000000000079c5 */ /* 0x001fe20000000000 */
[----:B------:R-:W-:-:S02]  /*2b30*/  IMAD.MOV.U32 R6, RZ, RZ, R232 ;  /* 0x000000ffff067224 */ /* 0x000fc400078e00e8 */
[----:B------:R-:W-:Y:S01]  /*2b40*/  IMAD.MOV.U32 R5, RZ, RZ, R233 ;  /* 0x000000ffff057224 */ /* 0x000fe200078e00e9 */
[----:B------:R-:W-:Y:S01]  /*2b50*/  UMOV UR46, UR14 ;  /* 0x0000000e002e7c82 */ /* 0x000fe20008000000 */
[----:B------:R-:W-:Y:S01]  /*2b60*/  UMOV UR47, 0x80000020 ;  /* 0x80000020002f7882 */ /* 0x000fe20000000000 */
[----:B------:R-:W-:Y:S01]  /*2b70*/  IGMMA.64x16x32.S8.S8 R224, gdesc[UR48], RZ, !UPT, gsb0 ;  /* 0x0060000030e079f1 */ /* 0x000fe2000c0410ff */
[----:B------:R-:W-:Y:S01]  /*2b80*/  UIADD3 UR54, UR6, 0xc2, URZ ;  /* 0x000000c206367890 */ /* 0x000fe2000fffe03f */
[----:B------:R-:W-:Y:S01]  /*2b90*/  IMAD.MOV.U32 R4, RZ, RZ, R234 ;  /* 0x000000ffff047224 */ /* 0x000fe200078e00ea */
[----:B------:R-:W-:Y:S01]  /*2ba0*/  UMOV UR55, 0x80000020 ;  /* 0x8000002000377882 */ /* 0x000fe20000000000 */
[----:B------:R-:W-:Y:S01]  /*2bb0*/  UMOV UR15, 0x80000020 ;  /* 0x80000020000f7882 */ /* 0x000fe20000000000 */
[----:B------:R-:W-:Y:S01]  /*2bc0*/  UIADD3 UR22, UR6, 0x182, URZ ;  /* 0x0000018206167890 */ /* 0x000fe2000fffe03f */
[----:B------:R-:W-:Y:S01]  /*2bd0*/  IMAD.MOV.U32 R3, RZ, RZ, R235 ;  /* 0x000000ffff037224 */ /* 0x000fe200078e00eb */
[----:B------:R-:W-:-:S02]  /*2be0*/  WARPGROUP.DEPBAR.LE gsb0, 0x0 ;  /* 0x00008000000079c5 */ /* 0x000fc40000010000 */
[----:B------:R-:W-:Y:S02]  /*2bf0*/  IMAD.MOV.U32 R13, RZ, RZ, R230 ;  /* 0x000000ffff0d7224 */ /* 0x000fe400078e00e6 */
[----:B------:R-:W-:Y:S02]  /*2c00*/  IMAD.MOV.U32 R12, RZ, RZ, R231 ;  /* 0x000000ffff0c7224 */ /* 0x000fe400078e00e7 */
[----:B------:R-:W-:Y:S01]  /*2c10*/  IMAD.MOV.U32 R15, RZ, RZ, R228 ;  /* 0x000000ffff0f7224 */ /* 0x000fe200078e00e4 */
[----:B------:R-:W2:Y:S01]  /*2c20*/  LDL.LU.64 R230, [R1+0x130] ;  /* 0x0001300001e67983 */ /* 0x000ea20000300a00 */
[----:B------:R-:W-:Y:S02]  /*2c30*/  IMAD.MOV.U32 R14, RZ, RZ, R229 ;  /* 0x000000ffff0e7224 */ /* 0x000fe400078e00e5 */
[----:B------:R-:W-:Y:S01]  /*2c40*/  IMAD.MOV.U32 R21, RZ, RZ, R226 ;  /* 0x000000ffff157224 */ /* 0x000fe200078e00e2 */
[----:B------:R-:W2:Y:S01]  /*2c50*/  LDL.LU.64 R228, [R1+0x128] ;  /* 0x0001280001e47983 */ /* 0x000ea20000300a00 */
[----:B------:R-:W-:-:S02]  /*2c60*/  IMAD.MOV.U32 R20, RZ, RZ, R227 ;  /* 0x000000ffff147224 */ /* 0x000fc400078e00e3 */
[----:B------:R-:W-:Y:S01]  /*2c70*/  IMAD.MOV.U32 R233, RZ, RZ, R224 ;  /* 0x000000ffffe97224 */ /* 0x000fe200078e00e0 */
[----:B------:R-:W2:Y:S01]  /*2c80*/  LDL.LU.64 R226, [R1+0x120] ;  /* 0x0001200001e27983 */ /* 0x000ea20000300a00 */
[----:B------:R-:W-:-:S03]  /*2c90*/  IMAD.MOV.U32 R232, RZ, RZ, R225 ;  /* 0x000000ffffe87224 */ /* 0x000fc600078e00e1 */
[----:B------:R-:W2:Y:S02]  /*2ca0*/  LDL.LU.64 R224, [R1+0x118] ;  /* 0x0001180001e07983 */ /* 0x000ea40000300a00 */
[----:B--2---:R-:W-:-:S06]  /*2cb0*/  WARPGROUP.ARRIVE ;  /* 0x00000000000079c5 */ /* 0x004fcc0000000000 */
[----:B------:R-:W-:Y:S03]  /*2cc0*/  IGMMA.64x16x32.S8.S8 R224, gdesc[UR8], R224, gsb0 ;  /* 0x0060000008e079f1 */ /* 0x000fe600080410e0 */
[----:B------:R-:W-:Y:S02]  /*2cd0*/  WARPGROUP.DEPBAR.LE gsb0, 0x0 ;  /* 0x00008000000079c5 */ /* 0x000fe40000010000 */
[----:B------:R-:W-:Y:S04]  /*2ce0*/  STL.64 [R1+0x60], R224 ;  /* 0x000060e001007387 */ /* 0x000fe80000100a00 */
[----:B------:R-:W-:Y:S04]  /*2cf0*/  STL.64 [R1+0x68], R226 ;  /* 0x000068e201007387 */ /* 0x000fe80000100a00 */
[----:B------:R-:W-:Y:S04]  /*2d00*/  STL.64 [R1+0x70], R228 ;  /* 0x000070e401007387 */ /* 0x000fe80000100a00 */
[----:B------:R0:W-:Y:S04]  /*2d10*/  STL.64 [R1+0x78], R230 ;  /* 0x000078e601007387 */ /* 0x0001e80000100a00 */
[----:B0-----:R-:W2:Y:S04]  /*2d20*/  LDL.LU.64 R230, [R1+0x110] ;  /* 0x0001100001e67983 */ /* 0x001ea80000300a00 */
[----:B------:R-:W2:Y:S04]  /*2d30*/  LDL.LU.64 R228, [R1+0x108] ;  /* 0x0001080001e47983 */ /* 0x000ea80000300a00 */
[----:B------:R-:W2:Y:S04]  /*2d40*/  LDL.LU.64 R226, [R1+0x100] ;  /* 0x0001000001e27983 */ /* 0x000ea80000300a00 */
        /* <DEDUP_REMOVED lines=11> */
[----:B------:R-:W2:Y:S01]  /*2e00*/  LDL.LU.64 R224, [R1+0xd8] ;  /* 0x0000d80001e07983 */ /* 0x000ea20000300a00 */
[----:B------:R-:W-:Y:S01]  /*2e10*/  UIADD3 UR14, UR6, 0x102, URZ ;  /* 0x00000102060e7890 */ /* 0x000fe2000fffe03f */
[----:B------:R-:W-:Y:S01]  /*2e20*/  UMOV UR18, UR46 ;  /* 0x0000002e00127c82 */ /* 0x000fe20008000000 */
[----:B------:R-:W-:Y:S01]  /*2e30*/  UMOV UR19, UR47 ;  /* 0x0000002f00137c82 */ /* 0x000fe20008000000 */
[----:B------:R-:W-:Y:S01]  /*2e40*/  UIADD3 UR26, UR6, 0x1c2, URZ ;  /* 0x000001c2061a7890 */ /* 0x000fe2000fffe03f */
[----:B--2---:R-:W-:-:S06]  /*2e50*/  WARPGROUP.ARRIVE ;  /* 0x00000000000079c5 */ /* 0x004fcc0000000000 */
[----:B------:R-:W-:Y:S03]  /*2e60*/  IGMMA.64x16x32.S8.S8 R224, gdesc[UR56], R224, gsb0 ;  /* 0x0060000038e079f1 */ /* 0x000fe600080410e0 */
[----:B------:R-:W-:Y:S02]  /*2e70*/  WARPGROUP.DEPBAR.LE gsb0, 0x0 ;  /* 0x00008000000079c5 */ /* 0x000fe40000010000 */
[----:B------:R-:W-:-:S06]  /*2e80*/  WARPGROUP.ARRIVE ;  /* 0x00000000000079c5 */ /* 0x000fcc0000000000 */
[----:B------:R-:W-:Y:S03]  /*2e90*/  IGMMA.64x16x32.S8.S8 R208, gdesc[UR52], R208, gsb0 ;  /* 0x0060000034d079f1 */ /* 0x000fe600080410d0 */
[----:B------:R-:W-:Y:S02]  /*2ea0*/  WARPGROUP.DEPBAR.LE gsb0, 0x0 ;  /* 0x00008000000079c5 */ /* 0x000fe40000010000 */
[----:B------:R-:W-:-:S06]  /*2eb0*/  WARPGROUP.ARRIVE ;  /* 0x00000000000079c5 */ /* 0x000fcc0000000000 */
[----:B------:R-:W-:Y:S01]  /*2ec0*/  IGMMA.64x16x32.S8.S8 R192, gdesc[UR12], R192, gsb0 ;  /* 0x006000000cc079f1 */ /* 0x000fe200080410c0 */
[----:B------:R-:W-:Y:S01]  /*2ed0*/  UMOV UR56, UR18 ;  /* 0x0000001200387c82 */ /* 0x000fe20008000000 */
[----:B------:R-:W-:Y:S01]  /*2ee0*/  UIADD3 UR18, UR6, 0x142, URZ ;  /* 0x0000014206127890 */ /* 0x000fe2000fffe03f */
[----:B------:R-:W-:Y:S01]  /*2ef0*/  UMOV UR57, UR19 ;  /* 0x0000001300397c82 */ /* 0x000fe20008000000 */
[----:B------:R-:W-:Y:S01]  /*2f00*/  UMOV UR19, 0x80000020 ;  /* 0x8000002000137882 */ /* 0x000fe20000000000 */
[----:B------:R-:W-:Y:S02]  /*2f10*/  WARPGROUP.DEPBAR.LE gsb0, 0x0 ;  /* 0x00008000000079c5 */ /* 0x000fe40000010000 */
[----:B------:R-:W-:-:S06]  /*2f20*/  WARPGROUP.ARRIVE ;  /* 0x00000000000079c5 */ /* 0x000fcc0000000000 */
[----:B------:R-:W-:Y:S03]  /*2f30*/  IGMMA.64x16x32.S8.S8 R176, gdesc[UR16], R176, gsb0 ;  /* 0x0060000010b079f1 */ /* 0x000fe600080410b0 */
[----:B------:R-:W-:Y:S02]  /*2f40*/  WARPGROUP.DEPBAR.LE gsb0, 0x0 ;  /* 0x00008000000079c5 */ /* 0x000fe40000010000 */
[----:B------:R-:W-:-:S06]  /*2f50*/  WARPGROUP.ARRIVE ;  /* 0x00000000000079c5 */ /* 0x000fcc0000000000 */
[----:B------:R-:W-:Y:S03]  /*2f60*/  IGMMA.64x16x32.S8.S8 R160, gdesc[UR20], R160, gsb0 ;  /* 0x0060000014a079f1 */ /* 0x000fe600080410a0 */
[----:B------:R-:W-:Y:S02]  /*2f70*/  WARPGROUP.DEPBAR.LE gsb0, 0x0 ;  /* 0x00008000000079c5 */ /* 0x000fe40000010000 */
[----:B------:R-:W-:-:S06]  /*2f80*/  WARPGROUP.ARRIVE ;  /* 0x00000000000079c5 */ /* 0x000fcc0000000000 */
[----:B------:R-:W-:Y:S01]  /*2f90*/  IGMMA.64x16x32.S8.S8 R144, gdesc[UR24], R144, gsb0 ;  /* 0x00600000189079f1 */ /* 0x000fe20008041090 */
[----:B------:R-:W-:Y:S02]  /*2fa0*/  UIADD3 UR30, UR6, 0x202, URZ ;  /* 0x00000202061e7890 */ /* 0x000fe4000fffe03f */
        /* <DEDUP_REMOVED lines=16> */
[----:B------:R-:W-:Y:S02]  /*30b0*/  UIADD3 UR46, UR6, 0x342, URZ ;  /* 0x00000342062e7890 */ /* 0x000fe4000fffe03f */
[----:B------:R-:W-:Y:S01]  /*30c0*/  UIADD3 UR50, UR6, 0x382, URZ ;  /* 0x0000038206327890 */ /* 0x000fe2000fffe03f */
[----:B------:R-:W-:Y:S02]  /*30d0*/  UMOV UR7, 0x80000020 ;  /* 0x8000002000077882 */ /* 0x000fe40000000000 */
[----:B------:R-:W-:Y:S01]  /*30e0*/  UMOV UR6, UR12 ;  /* 0x0000000c00067c82 */ /* 0x000fe20008000000 */
[----:B------:R-:W-:Y:S02]  /*30f0*/  WARPGROUP.DEPBAR.LE gsb0, 0x0 ;  /* 0x00008000000079c5 */ /* 0x000fe40000010000 */
[----:B------:R-:W-:-:S06]  /*3100*/  WARPGROUP.ARRIVE ;  /* 0x00000000000079c5 */ /* 0x000fcc0000000000 */
[----:B------:R-:W-:Y:S01]  /*3110*/  IGMMA.64x16x32.S8.S8 R64, gdesc[UR4], R64, gsb0 ;  /* 0x00600000044079f1 */ /* 0x000fe20008041040 */
[----:B------:R-:W-:Y:S01]  /*3120*/  UMOV UR44, UR8 ;  /* 0x00000008002c7c82 */ /* 0x000fe20008000000 */
[----:B------:R-:W-:Y:S01]  /*3130*/  UMOV UR45, UR9 ;  /* 0x00000009002d7c82 */ /* 0x000fe20008000000 */
[----:B------:R-:W-:Y:S01]  /*3140*/  UMOV UR47, 0x80000020 ;  /* 0x80000020002f7882 */ /* 0x000fe20000000000 */
        /* <DEDUP_REMOVED lines=9> */
[----:B------:R-:W-:Y:S01]  /*31e0*/  UIADD3 UR60, UR60, 0x202, URZ ;  /* 0x000002023c3c7890 */ /* 0x000fe2000fffe03f */
[----:B------:R-:W-:-:S06]  /*31f0*/  UMOV UR49, 0x80000020 ;  /* 0x8000002000317882 */ /* 0x000fcc0000000000 */
[----:B------:R-:W-:Y:S01]  /*3200*/  UMOV UR48, UR60 ;  /* 0x0000003c00307c82 */ /* 0x000fe20008000000 */
[----:B------:R-:W-:Y:S02]  /*3210*/  WARPGROUP.DEPBAR.LE gsb0, 0x0 ;  /* 0x00008000000079c5 */ /* 0x000fe40000010000 */
[----:B------:R-:W-:-:S06]  /*3220*/  WARPGROUP.ARRIVE ;  /* 0x00000000000079c5 */ /* 0x000fcc0000000000 */
[----:B------:R-:W-:Y:S01]  /*3230*/  IGMMA.64x16x32.S8.S8 R24, gdesc[UR48], R24, gsb0 ;  /* 0x00600000301879f1 */ /* 0x000fe20008041018 */
[----:B------:R-:W-:Y:S01]  /*3240*/  UMOV UR44, UR48 ;  /* 0x00000030002c7c82 */ /* 0x000fe20008000000 */
        /* <DEDUP_REMOVED lines=56> */
[----:B------:R-:W-:Y:S01]  /*35d0*/  UMOV UR56, UR48 ;  /* 0x0000003000387c82 */ /* 0x000fe20008000000 */
[----:B------:R-:W-:Y:S01]  /*35e0*/  UMOV UR57, UR49 ;  /* 0x0000003100397c82 */ /* 0x000fe20008000000 */
[----:B------:R0:W-:Y:S01]  /*35f0*/  STL.64 [R1+0xb0], R230 ;  /* 0x0000b0e601007387 */ /* 0x0001e20000100a00 */
[----:B------:R-:W-:Y:S02]  /*3600*/  WARPGROUP.DEPBAR.LE gsb0, 0x0 ;  /* 0x00008000000079c5 */ /* 0x000fe40000010000 */
[----:B------:R-:W-:-:S06]  /*3610*/  WARPGROUP.ARRIVE ;  /* 0x00000000000079c5 */ /* 0x000fcc0000000000 */
[----:B------:R-:W-:Y:S01]  /*3620*/  IGMMA.64x16x32.S8.S8 R216, gdesc[UR56], R216, gsb0 ;  /* 0x0060000038d879f1 */ /* 0x000fe200080410d8 */
[----:B------:R1:W-:Y:S01]  /*3630*/  STL.64 [R1+0xa8], R228 ;  /* 0x0000a8e401007387 */ /* 0x0003e20000100a00 */
[----:B0-----:R-:W-:Y:S02]  /*3640*/  IMAD.MOV.U32 R230, RZ, RZ, R21 ;  /* 0x000000ffffe67224 */ /* 0x001fe400078e0015 */
[----:B------:R-:W-:-:S05]  /*3650*/  IMAD.MOV.U32 R231, RZ, RZ, R20 ;  /* 0x000000ffffe77224 */ /* 0x000fca00078e0014 */
[----:B------:R0:W-:Y:S01]  /*3660*/  STL.64 [R1+0xd0], R230 ;  /* 0x0000d0e601007387 */ /* 0x0001e20000100a00 */
[----:B-1----:R-:W-:Y:S01]  /*3670*/  IMAD.MOV.U32 R228, RZ, RZ, R233 ;  /* 0x000000ffffe47224 */ /* 0x002fe200078e00e9 */
[----:B------:R-:W-:-:S05]  /*3680*/  MOV R229, R232 ;  /* 0x000000e800e57202 */ /* 0x000fca0000000f00 */
[----:B------:R1:W-:Y:S01]  /*3690*/  STL.64 [R1+0xc8], R228 ;  /* 0x0000c8e401007387 */ /* 0x0003e20000100a00 */
[----:B0-----:R-:W-:-:S03]  /*36a0*/  IMAD.MOV.U32 R230, RZ, RZ, R4 ;  /* 0x000000ffffe67224 */ /* 0x001fc600078e0004 */
[----:B------:R0:W-:Y:S01]  /*36b0*/  STL.64 [R1+0xc0], R226 ;  /* 0x0000c0e201007387 */ /* 0x0001e20000100a00 */
[----:B------:R-:W-:-:S03]  /*36c0*/  IMAD.MOV.U32 R231, RZ, RZ, R3 ;  /* 0x000000ffffe77224 */ /* 0x000fc600078e0003 */
[----:B------:R2:W-:Y:S01]  /*36d0*/  STL.64 [R1+0xb8], R224 ;  /* 0x0000b8e001007387 */ /* 0x0005e20000100a00 */
[----:B-1----:R-:W-:Y:S02]  /*36e0*/  IMAD.MOV.U32 R228, RZ, RZ, R6 ;  /* 0x000000ffffe47224 */ /* 0x002fe400078e0006 */
[----:B------:R-:W-:Y:S02]  /*36f0*/  IMAD.MOV.U32 R229, RZ, RZ, R5 ;  /* 0x000000ffffe57224 */ /* 0x000fe400078e0005 */
[----:B0-----:R-:W-:Y:S02]  /*3700*/  IMAD.MOV.U32 R226, RZ, RZ, R8 ;  /* 0x000000ffffe27224 */ /* 0x001fe400078e0008 */
[----:B------:R-:W-:Y:S02]  /*3710*/  IMAD.MOV.U32 R227, RZ, RZ, R7 ;  /* 0x000000ffffe37224 */ /* 0x000fe400078e0007 */
[----:B--2---:R-:W-:Y:S02]  /*3720*/  IMAD.MOV.U32 R224, RZ, RZ, R10 ;  /* 0x000000ffffe07224 */ /* 0x004fe400078e000a */
[----:B------:R-:W-:Y:S01]  /*3730*/  IMAD.MOV.U32 R225, RZ, RZ, R9 ;  /* 0x000000ffffe17224 */ /* 0x000fe200078e0009 */
[----:B------:R-:W-:Y:S01]  /*3740*/  UMOV UR50, UR8 ;  /* 0x0000000800327c82 */ /* 0x000fe20008000000 */
[----:B------:R-:W-:Y:S01]  /*3750*/  UMOV UR51, UR9 ;  /* 0x0000000900337c82 */ /* 0x000fe20008000000 */
[----:B------:R-:W-:-:S03]  /*3760*/  WARPGROUP.DEPBAR.LE gsb0, 0x0 ;  /* 0x00008000000079c5 */ /* 0x000fc60000010000 */
[----:B------:R-:W-:-:S06]  /*3770*/  WARPGROUP.ARRIVE ;  /* 0x00000000000079c5 */ /* 0x000fcc0000000000 */
[----:B------:R-:W-:Y:S03]  /*3780*/  IGMMA.64x16x32.S8.S8 R224, gdesc[UR48], R224, gsb0 ;  /* 0x0060000030e079f1 */ /* 0x000fe600080410e0 */
[----:B------:R-:W-:Y:S02]  /*3790*/  WARPGROUP.DEPBAR.LE gsb0, 0x0 ;  /* 0x00008000000079c5 */ /* 0x000fe40000010000 */
[----:B------:R-:W-:Y:S04]  /*37a0*/  STL.64 [R1], R224 ;  /* 0x000000e001007387 */ /* 0x000fe80000100a00 */
[----:B------:R-:W-:Y:S04]  /*37b0*/  STL.64 [R1+0x8], R226 ;  /* 0x000008e201007387 */ /* 0x000fe80000100a00 */
[----:B------:R-:W-:Y:S04]  /*37c0*/  STL.64 [R1+0x10], R228 ;  /* 0x000010e401007387 */ /* 0x000fe80000100a00 */
[----:B------:R0:W-:Y:S04]  /*37d0*/  STL.64 [R1+0x18], R230 ;  /* 0x000018e601007387 */ /* 0x0001e80000100a00 */
[----:B0-----:R-:W2:Y:S04]  /*37e0*/  LDL.LU.64 R230, [R1+0xd0] ;  /* 0x0000d00001e67983 */ /* 0x001ea80000300a00 */
[----:B------:R-:W2:Y:S01]  /*37f0*/  LDL.LU.64 R228, [R1+0xc8] ;  /* 0x0000c80001e47983 */ /* 0x000ea20000300a00 */
[----:B------:R-:W-:-:S02]  /*3800*/  IMAD.MOV.U32 R232, RZ, RZ, R15 ;  /* 0x000000ffffe87224 */ /* 0x000fc400078e000f */
[----:B------:R-:W-:Y:S02]  /*3810*/  IMAD.MOV.U32 R233, RZ, RZ, R14 ;  /* 0x000000ffffe97224 */ /* 0x000fe400078e000e */
[----:B------:R-:W-:Y:S02]  /*3820*/  IMAD.MOV.U32 R234, RZ, RZ, R13 ;  /* 0x000000ffffea7224 */ /* 0x000fe400078e000d */
[----:B------:R-:W-:Y:S01]  /*3830*/  IMAD.MOV.U32 R235, RZ, RZ, R12 ;  /* 0x000000ffffeb7224 */ /* 0x000fe200078e000c */
[----:B------:R-:W-:Y:S01]  /*3840*/  UMOV UR8, UR48 ;  /* 0x0000003000087c82 */ /* 0x000fe20008000000 */
[----:B------:R-:W-:Y:S01]  /*3850*/  UMOV UR9, UR49 ;  /* 0x0000003100097c82 */ /* 0x000fe20008000000 */
[----:B------:R0:W5:Y:S04]  /*3860*/  LDL.LU.64 R226, [R1+0xc0] ;  /* 0x0000c00001e27983 */ /* 0x0001680000300a00 */
[----:B------:R0:W5:Y:S01]  /*3870*/  LDL.LU.64 R224, [R1+0xb8] ;  /* 0x0000b80001e07983 */ /* 0x0001620000300a00 */
[----:B--2---:R-:W-:-:S06]  /*3880*/  WARPGROUP.ARRIVE ;  /* 0x00000000000079c5 */ /* 0x004fcc0000000000 */
[----:B------:R-:W-:Y:S03]  /*3890*/  IGMMA.64x16x32.S8.S8 R228, gdesc[UR8], R228, gsb0 ;  /* 0x0060000008e479f1 */ /* 0x000fe600080410e4 */
[----:B------:R-:W-:Y:S02]  /*38a0*/  WARPGROUP.DEPBAR.LE gsb0, 0x0 ;  /* 0x00008000000079c5 */ /* 0x000fe40000010000 */
[----:B------:R-:W-:Y:S04]  /*38b0*/  STL.64 [R1+0x40], R228 ;  /* 0x000040e401007387 */ /* 0x000fe80000100a00 */
[----:B------:R1:W-:Y:S04]  /*38c0*/  STL.64 [R1+0x48], R230 ;  /* 0x000048e601007387 */ /* 0x0003e80000100a00 */
[----:B------:R0:W-:Y:S04]  /*38d0*/  STL.64 [R1+0x50], R232 ;  /* 0x000050e801007387 */ /* 0x0001e80000100a00 */
[----:B------:R0:W-:Y:S04]  /*38e0*/  STL.64 [R1+0x58], R234 ;  /* 0x000058ea01007387 */ /* 0x0001e80000100a00 */
[----:B-1----:R0:W5:Y:S04]  /*38f0*/  LDL.LU.64 R230, [R1+0xb0] ;  /* 0x0000b00001e67983 */ /* 0x0021680000300a00 */
[----:B------:R0:W5:Y:S01]  /*3900*/  LDL.LU.64 R228, [R1+0xa8] ;  /* 0x0000a80001e47983 */ /* 0x0001620000300a00 */
[----:B------:R-:W-:Y:S05]  /*3910*/  @!P1 BRA `(.L_x_18) ;  /* 0x0000002400549947 */ /* 0x000fea0003800000 */
[----:B------:R-:W2:Y:S01]  /*3920*/  LDL R3, [R1+0x98] ;  /* 0x0000980001037983 */ /* 0x000ea20000100800 */
[----:B------:R-:W-:Y:S02]  /*3930*/  R2UR UR5, R11 ;  /* 0x000000000b0572ca */ /* 0x000fe400000e0000 */
[----:B------:R-:W-:-:S11]  /*3940*/  R2UR UR7, R2 ;  /* 0x00000000020772ca */ /* 0x000fd600000e0000 */
[----:B------:R-:W-:Y:S02]  /*3950*/  UIADD3 UR60, UR5, 0x1, URZ ;  /* 0x00000001053c7890 */ /* 0x000fe4000fffe03f */
[----:B------:R-:W-:Y:S02]  /*3960*/  MOV R6, UR7 ;  /* 0x0000000700067c02 */ /* 0x000fe40008000f00 */
[----:B------:R-:W-:-:S04]  /*3970*/  UISETP.NE.AND UP0, UPT, UR60, 0x7, UPT ;  /* 0x000000073c00788c */ /* 0x000fc8000bf05270 */
[----:B------:R-:W-:Y:S02]  /*3980*/  USEL UR4, URZ, 0x1, UP0 ;  /* 0x000000013f047887 */ /* 0x000fe40008000000 */
[----:B------:R-:W-:Y:S01]  /*3990*/  USEL UR60, UR60, URZ, UP0 ;  /* 0x0000003f3c3c7287 */ /* 0x000fe20008000000 */
[----:B--2---:R-:W-:-:S13]  /*39a0*/  R2UR UR6, R3 ;  /* 0x00000000030672ca */ /* 0x004fda00000e0000 */
[----:B------:R-:W-:-:S06]  /*39b0*/  ULOP3.LUT UR4, UR6, UR4, URZ, 0x3c, !UPT ;  /* 0x0000000406047292 */ /* 0x000fcc000f8e3c3f */
[----:B------:R-:W-:Y:S01]  /*39c0*/  IMAD.U32 R2, RZ, RZ, UR4 ;  /* 0x00000004ff027e24 */ /* 0x000fe2000f8e00ff */
[----:B------:R-:W-:Y:S02]  /*39d0*/  UMOV UR4, UR5 ;  /* 0x0000000500047c82 */ /* 0x000fe40008000000 */
[----:B------:R-:W-:-:S07]  /*39e0*/  IMAD.U32 R3, RZ, RZ, UR4 ;  /* 0x00000004ff037e24 */ /* 0x000fce000f8e00ff */
.L_x_25:
[----:B-1---5:R-:W-:Y:S05]  /*39f0*/  @!P0 BRA `(.L_x_19) ;  /* 0x0000000000048947 */ /* 0x022fea0003800000 */
[----:B------:R-:W-:Y:S01]  /*3a00*/  BPT.TRAP 0x1 ;  /* 0x000000040000795c */ /* 0x000fe20000300000 */
.L_x_19:
[----:B------:R-:W1:Y:S01]  /*3a10*/  S2UR UR5, SR_CgaCtaId ;  /* 0x00000000000579c3 */ /* 0x000e620000008800 */
[----:B------:R-:W-:Y:S01]  /*3a20*/  UMOV UR4, 0x400 ;  /* 0x0000040000047882 */ /* 0x000fe20000000000 */
[----:B------:R-:W-:Y:S01]  /*3a30*/  IMAD.U32 R4, RZ, RZ, UR60 ;  /* 0x0000003cff047e24 */ /* 0x000fe2000f8e00ff */
[----:B------:R-:W-:Y:S01]  /*3a40*/  SHF.L.U32 R5, R2, 0x1f, RZ ;  /* 0x0000001f02057819 */ /* 0x000fe200000006ff */
[----:B-1----:R-:W-:-:S06]  /*3a50*/  ULEA UR4, UR5, UR4, 0x18 ;  /* 0x0000000405047291 */ /* 0x002fcc000f8ec03f */
[----:B------:R-:W-:-:S04]  /*3a60*/  IMAD.U32 R0, RZ, RZ, UR4 ;  /* 0x00000004ff007e24 */ /* 0x000fc8000f8e00ff */
[----:B------:R-:W-:-:S04]  /*3a70*/  IMAD R4, R4, 0x8, R0 ;  /* 0x0000000804047824 */ /* 0x000fc800078e0200 */
[----:B------:R1:W2:Y:S01]  /*3a80*/  SYNCS.PHASECHK.TRANS64.TRYWAIT P1, [R4+URZ], R5 ;  /* 0x00000005040075a7 */ /* 0x0002a2000802017f */
[----:B------:R-:W-:Y:S05]  /*3a90*/  @!P0 BRA `(.L_x_20) ;  /* 0x0000000000048947 */ /* 0x000fea0003800000 */
[----:B------:R-:W-:Y:S01]  /*3aa0*/  BPT.TRAP 0x1 ;  /* 0x000000040000795c */ /* 0x000fe20000300000 */
.L_x_20:
[----:B--2---:R-:W-:Y:S05]  /*3ab0*/  @P1 BRA `(.L_x_21) ;  /* 0x0000000000081947 */ /* 0x004fea0003800000 */
[----:B------:R-:W2:Y:S02]  /*3ac0*/  SYNCS.PHASECHK.TRANS64.TRYWAIT P1, [R4+URZ], R5 ;  /* 0x00000005040075a7 */ /* 0x000ea4000802017f */
[----:B--2---:R-:W-:Y:S05]  /*3ad0*/  @!P1 BRA `(.L_x_22) ;  /* 0x00000124009c9947 */ /* 0x004fea0003800000 */
.L_x_21:
[----:B------:R-:W-:Y:S04]  /*3ae0*/  STL.64 [R1+0x168], R222 ;  /* 0x000168de01007387 */ /* 0x000fe80000100a00 */
[----:B------:R-:W-:Y:S04]  /*3af0*/  STL.64 [R1+0x160], R220 ;  /* 0x000160dc01007387 */ /* 0x000fe80000100a00 */
[----:B------:R-:W-:Y:S04]  /*3b00*/  STL.64 [R1+0x158], R218 ;  /* 0x000158da01007387 */ /* 0x000fe80000100a00 */
[----:B------:R3:W-:Y:S01]  /*3b10*/  STL.64 [R1+0x150], R216 ;  /* 0x000150d801007387 */ /* 0x0007e20000100a00 */
[----:B------:R-:W-:-:S03]  /*3b20*/  R2UR UR4, R19 ;  /* 0x00000000130472ca */ /* 0x000fc600000e0000 */
[----:B---3--:R-:W3:Y:S04]  /*3b30*/  LDL.LU.64 R216, [R1+0x20] ;  /* 0x0000200001d87983 */ /* 0x008ee80000300a00 */
[----:B------:R-:W3:Y:S04]  /*3b40*/  LDL.LU.64 R218, [R1+0x28] ;  /* 0x0000280001da7983 */ /* 0x000ee80000300a00 */
[----:B------:R-:W3:Y:S04]  /*3b50*/  LDL.LU.64 R220, [R1+0x30] ;  /* 0x0000300001dc7983 */ /* 0x000ee80000300a00 */
[----:B------:R-:W3:Y:S04]  /*3b60*/  LDL.LU.64 R222, [R1+0x38] ;  /* 0x0000380001de7983 */ /* 0x000ee80000300a00 */
[----:B------:R-:W-:Y:S04]  /*3b70*/  STL.64 [R1+0x148], R22 ;  /* 0x0001481601007387 */ /* 0x000fe80000100a00 */
[----:B-----5:R-:W-:Y:S04]  /*3b80*/  STL.64 [R1+0x140], R18 ;  /* 0x0001401201007387 */ /* 0x020fe80000100a00 */
[----:B------:R4:W-:Y:S04]  /*3b90*/  STL.64 [R1+0x138], R16 ;  /* 0x0001381001007387 */ /* 0x0009e80000100a00 */
[----:B----4-:R-:W4:Y:S04]  /*3ba0*/  LDL.LU.64 R16, [R1+0x60] ;  /* 0x0000600001107983 */ /* 0x010f280000300a00 */
[----:B------:R-:W4:Y:S04]  /*3bb0*/  LDL.LU.64 R18, [R1+0x68] ;  /* 0x0000680001127983 */ /* 0x000f280000300a00 */
[----:B------:R-:W4:Y:S04]  /*3bc0*/  LDL.LU.64 R20, [R1+0x70] ;  /* 0x0000700001147983 */ /* 0x000f280000300a00 */
[----:B------:R-:W4:Y:S01]  /*3bd0*/  LDL.LU.64 R22, [R1+0x78] ;  /* 0x0000780001167983 */ /* 0x000f220000300a00 */
[----:B------:R-:W-:-:S02]  /*3be0*/  ULEA UR20, UR60, UR4, 0xa ;  /* 0x000000043c147291 */ /* 0x000fc4000f8e503f */
[----:B------:R-:W-:Y:S01]  /*3bf0*/  UIMAD UR4, UR60, 0x3c0, UR61 ;  /* 0x000003c03c0478a4 */ /* 0x000fe2000f8e023d */
[----:B------:R-:W-:Y:S01]  /*3c00*/  UMOV UR9, 0x80000020 ;  /* 0x8000002000097882 */ /* 0x000fe20000000000 */
[----:B------:R-:W-:Y:S02]  /*3c10*/  UMOV UR11, 0x80000020 ;  /* 0x80000020000b7882 */ /* 0x000fe40000000000 */
[----:B------:R-:W-:Y:S01]  /*3c20*/  UIADD3 UR5, UR4, 0x40, URZ ;  /* 0x0000004004057890 */ /* 0x000fe2000fffe03f */
[----:B------:R-:W-:Y:S02]  /*3c30*/  UMOV UR8, UR20 ;  /* 0x0000001400087c82 */ /* 0x000fe40008000000 */
[----:B------:R-:W-:Y:S01]  /*3c40*/  UMOV UR10, UR4 ;  /* 0x00000004000a7c82 */ /* 0x000fe20008000000 */
[----:B------:R-:W-:Y:S01]  /*3c50*/  UMOV UR16, UR8 ;  /* 0x0000000800107c82 */ /* 0x000fe20008000000 */
[----:B------:R-:W-:Y:S01]  /*3c60*/  UMOV UR17, UR9 ;  /* 0x0000000900117c82 */ /* 0x000fe20008000000 */
[----:B------:R-:W-:Y:S01]  /*3c70*/  UMOV UR19, 0x80000020 ;  /* 0x8000002000137882 */ /* 0x000fe20000000000 */
[----:B------:R-:W-:Y:S01]  /*3c80*/  UMOV UR18, UR5 ;  /* 0x0000000500127c82 */ /* 0x000fe20008000000 */
[----:B------:R-:W-:Y:S01]  /*3c90*/  UIADD3 UR6, UR4, 0x80, URZ ;  /* 0x0000008004067890 */ /* 0x000fe2000fffe03f */
[----:B------:R-:W-:Y:S01]  /*3ca0*/  UMOV UR24, UR8 ;  /* 0x0000000800187c82 */ /* 0x000fe20008000000 */
[----:B------:R-:W-:Y:S01]  /*3cb0*/  UMOV UR25, UR9 ;  /* 0x0000000900197c82 */ /* 0x000fe20008000000 */
[----:B------:R-:W-:Y:S01]  /*3cc0*/  UMOV UR27, 0x80000020 ;  /* 0x80000020001b7882 */ /* 0x000fe20000000000 */
[----:B------:R-:W-:-:S03]  /*3cd0*/  UIADD3 UR14, UR4, 0xc0, URZ ;  /* 0x000000c0040e7890 */ /* 0x000fc6000fffe03f */
[----:B------:R-:W-:Y:S01]  /*3ce0*/  UMOV UR26, UR6 ;  /* 0x00000006001a7c82 */ /* 0x000fe20008000000 */
[----:B------:R-:W-:Y:S01]  /*3cf0*/  UMOV UR12, UR8 ;  /* 0x00000008000c7c82 */ /* 0x000fe20008000000 */
[----:B------:R-:W-:Y:S01]  /*3d00*/  UMOV UR13, UR9 ;  /* 0x00000009000d7c82 */ /* 0x000fe20008000000 */
[----:B------:R-:W-:Y:S01]  /*3d10*/  UMOV UR15, 0x80000020 ;  /* 0x80000020000f7882 */ /* 0x000fe20000000000 */
[----:B------:R-:W-:Y:S01]  /*3d20*/  UMOV UR6, UR26 ;  /* 0x0000001a00067c82 */ /* 0x000fe20008000000 */
[----:B------:R-:W-:Y:S01]  /*3d30*/  UMOV UR7, UR27 ;  /* 0x0000001b00077c82 */ /* 0x000fe20008000000 */
[----:B----4-:R-:W-:-:S06]  /*3d40*/  WARPGROUP.ARRIVE ;  /* 0x00000000000079c5 */ /* 0x010fcc0000000000 */
[----:B------:R-:W-:Y:S03]  /*3d50*/  IGMMA.64x16x32.S8.S8 R16, gdesc[UR8], R16, gsb0 ;  /* 0x00600000081079f1 */ /* 0x000fe60008041010 */
[----:B------:R-:W-:Y:S02]  /*3d60*/  WARPGROUP.DEPBAR.LE gsb0, 0x0 ;  /* 0x00008000000079c5 */ /* 0x000fe40000010000 */
[----:B---3--:R-:W-:Y:S01]  /*3d70*/  WARPGROUP.ARRIVE ;  /* 0x00000000000079c5 */ /* 0x008fe20000000000 */
[----:B------:R-:W-:Y:S01]  /*3d80*/  UIADD3 UR22, UR4, 0x140, URZ ;  /* 0x0000014004167890 */ /* 0x000fe2000fffe03f */
[----:B------:R-:W-:Y:S01]  /*3d90*/  IMAD.MOV.U32 R12, RZ, RZ, R16 ;  /* 0x000000ffff0c7224 */ /* 0x000fe200078e0010 */
[----:B------:R-:W-:Y:S01]  /*3da0*/  UMOV UR21, UR9 ;  /* 0x0000000900157c82 */ /* 0x000fe20008000000 */
[----:B------:R-:W-:Y:S01]  /*3db0*/  UMOV UR23, 0x80000020 ;  /* 0x8000002000177882 */ /* 0x000fe20000000000 */
[----:B------:R-:W-:Y:S01]  /*3dc0*/  UIADD3 UR30, UR4, 0x1c0, URZ ;  /* 0x000001c0041e7890 */ /* 0x000fe2000fffe03f */
[----:B------:R-:W-:Y:S01]  /*3dd0*/  IGMMA.64x16x32.S8.S8 R216, gdesc[UR16], R216, gsb0 ;  /* 0x0060000010d879f1 */ /* 0x000fe200080410d8 */
[----:B------:R-:W-:Y:S01]  /*3de0*/  UMOV UR28, UR8 ;  /* 0x00000008001c7c82 */ /* 0x000fe20008000000 */
[----:B------:R-:W-:Y:S01]  /*3df0*/  UMOV UR29, UR9 ;  /* 0x00000009001d7c82 */ /* 0x000fe20008000000 */
[----:B------:R-:W-:Y:S01]  /*3e00*/  UMOV UR31, 0x80000020 ;  /* 0x80000020001f7882 */ /* 0x000fe20000000000 */
[----:B------:R-:W-:Y:S01]  /*3e10*/  UIADD3 UR34, UR4, 0x200, URZ ;  /* 0x0000020004227890 */ /* 0x000fe2000fffe03f */
[----:B------:R-:W-:Y:S01]  /*3e20*/  IMAD.MOV.U32 R11, RZ, RZ, R17 ;  /* 0x000000ffff0b7224 */ /* 0x000fe200078e0011 */
        /* <DEDUP_REMOVED lines=24> */
[----:B-12---:R-:W-:Y:S01]  /*3fb0*/  IMAD.MOV.U32 R5, RZ, RZ, R22 ;  /* 0x000000ffff057224 */ /* 0x006fe200078e0016 */
[----:B------:R-:W-:Y:S01]  /*3fc0*/  UMOV UR52, UR8 ;  /* 0x0000000800347c82 */ /* 0x000fe20008000000 */
[----:B------:R-:W-:Y:S01]  /*3fd0*/  UMOV UR53, UR9 ;  /* 0x0000000900357c82 */ /* 0x000fe20008000000 */
[----:B------:R-:W-:Y:S01]  /*3fe0*/  UMOV UR55, 0x80000020 ;  /* 0x8000002000377882 */ /* 0x000fe20000000000 */
[----:B------:R-:W-:Y:S01]  /*3ff0*/  UIADD3 UR58, UR4, 0x380, URZ ;  /* 0x00000380043a7890 */ /* 0x000fe2000fffe03f */
[----:B------:R-:W-:Y:S01]  /*4000*/  IMAD.MOV.U32 R4, RZ, RZ, R23 ;  /* 0x000000ffff047224 */ /* 0x000fe200078e0017 */
[----:B------:R-:W-:-:S02]  /*4010*/  WARPGROUP.DEPBAR.LE gsb0, 0x0 ;  /* 0x00008000000079c5 */ /* 0x000fc40000010000 */
[----:B------:R-:W-:Y:S01]  /*4020*/  WARPGROUP.ARRIVE ;  /* 0x00000000000079c5 */ /* 0x000fe20000000000 */
[----:B------:R-:W-:Y:S01]  /*4030*/  UMOV UR16, UR18 ;  /* 0x0000001200107c82 */ /* 0x000fe20008000000 */
[----:B------:R-:W-:Y:S01]  /*4040*/  UMOV UR17, UR19 ;  /* 0x0000001300117c82 */ /* 0x000fe20008000000 */
[----:B------:R-:W-:Y:S01]  /*4050*/  UMOV UR56, UR8 ;  /* 0x0000000800387c82 */ /* 0x000fe20008000000 */
[----:B------:R-:W-:Y:S01]  /*4060*/  UMOV UR57, UR9 ;  /* 0x0000000900397c82 */ /* 0x000fe20008000000 */
[----:B------:R-:W-:Y:S01]  /*4070*/  UMOV UR59, 0x80000020 ;  /* 0x80000020003b7882 */ /* 0x000fe20000000000 */
[----:B------:R-:W-:Y:S01]  /*4080*/  IGMMA.64x16x32.S8.S8 R224, gdesc[UR24], R224, gsb0 ;  /* 0x0060000018e079f1 */ /* 0x000fe200080410e0 */
[----:B------:R-:W-:Y:S01]  /*4090*/  IMAD.MOV.U32 R14, RZ, RZ, R222 ;  /* 0x000000ffff0e7224 */ /* 0x000fe200078e00de */
[----:B------:R-:W-:Y:S01]  /*40a0*/  MOV R19, R217 ;  /* 0x000000d900137202 */ /* 0x000fe20000000f00 */
[----:B------:R-:W-:Y:S01]  /*40b0*/  IMAD.MOV.U32 R13, RZ, RZ, R223 ;  /* 0x000000ffff0d7224 */ /* 0x000fe200078e00df */
[----:B------:R-:W-:Y:S01]  /*40c0*/  UIADD3 UR18, UR4, 0x100, URZ ;  /* 0x0000010004127890 */ /* 0x000fe2000fffe03f */
[----:B------:R-:W-:Y:S01]  /*40d0*/  IMAD.MOV.U32 R16, RZ, RZ, R220 ;  /* 0x000000ffff107224 */ /* 0x000fe200078e00dc */
[----:B------:R-:W-:Y:S01]  /*40e0*/  UMOV UR19, 0x80000020 ;  /* 0x8000002000137882 */ /* 0x000fe20000000000 */
[----:B------:R-:W-:Y:S01]  /*40f0*/  UIADD3 UR26, UR4, 0x180, URZ ;  /* 0x00000180041a7890 */ /* 0x000fe2000fffe03f */
[----:B------:R-:W-:Y:S01]  /*4100*/  IMAD.MOV.U32 R15, RZ, RZ, R221 ;  /* 0x000000ffff0f7224 */ /* 0x000fe200078e00dd */
[----:B------:R-:W-:Y:S01]  /*4110*/  UMOV UR24, UR8 ;  /* 0x0000000800187c82 */ /* 0x000fe20008000000 */
[----:B------:R-:W-:Y:S01]  /*4120*/  UMOV UR25, UR9 ;  /* 0x0000000900197c82 */ /* 0x000fe20008000000 */
[----:B------:R-:W-:Y:S01]  /*4130*/  UMOV UR27, 0x80000020 ;  /* 0x80000020001b7882 */ /* 0x000fe20000000000 */
[----:B------:R-:W2:Y:S01]  /*4140*/  LDL.LU.64 R222, [R1+0x168] ;  /* 0x0001680001de7983 */ /* 0x000ea20000300a00 */
[----:B------:R-:W-:-:S02]  /*4150*/  IMAD.MOV.U32 R18, RZ, RZ, R218 ;  /* 0x000000ffff127224 */ /* 0x000fc400078e00da */
[----:B------:R-:W-:Y:S01]  /*4160*/  IMAD.MOV.U32 R17, RZ, RZ, R219 ;  /* 0x000000ffff117224 */ /* 0x000fe200078e00db */
[----:B------:R-:W2:Y:S01]  /*4170*/  LDL.LU.64 R220, [R1+0x160] ;  /* 0x0001600001dc7983 */ /* 0x000ea20000300a00 */
[----:B------:R-:W-:-:S03]  /*4180*/  IMAD.MOV.U32 R20, RZ, RZ, R216 ;  /* 0x000000ffff147224 */ /* 0x000fc600078e00d8 */
[----:B------:R-:W2:Y:S04]  /*4190*/  LDL.LU.64 R218, [R1+0x158] ;  /* 0x0001580001da7983 */ /* 0x000ea80000300a00 */
[----:B------:R-:W2:Y:S01]  /*41a0*/  LDL.LU.64 R216, [R1+0x150] ;  /* 0x0001500001d87983 */ /* 0x000ea20000300a00 */
[----:B------:R-:W-:Y:S02]  /*41b0*/  WARPGROUP.DEPBAR.LE gsb0, 0x0 ;  /* 0x00008000000079c5 */ /* 0x000fe40000010000 */
[----:B------:R-:W-:-:S06]  /*41c0*/  WARPGROUP.ARRIVE ;  /* 0x00000000000079c5 */ /* 0x000fcc0000000000 */
[----:B------:R-:W-:Y:S01]  /*41d0*/  IGMMA.64x16x32.S8.S8 R208, gdesc[UR12], R208, gsb0 ;  /* 0x006000000cd079f1 */ /* 0x000fe200080410d0 */
        /* <DEDUP_REMOVED lines=79> */
[----:B------:R1:W-:Y:S04]  /*46d0*/  STL.64 [R1+0xf0], R230 ;  /* 0x0000f0e601007387 */ /* 0x0003e80000100a00 */
[----:B------:R3:W-:Y:S01]  /*46e0*/  STL.64 [R1+0xe8], R228 ;  /* 0x0000e8e401007387 */ /* 0x0007e20000100a00 */
[----:B------:R-:W-:Y:S02]  /*46f0*/  WARPGROUP.DEPBAR.LE gsb0, 0x0 ;  /* 0x00008000000079c5 */ /* 0x000fe40000010000 */
[----:B------:R-:W-:-:S06]  /*4700*/  WARPGROUP.ARRIVE ;  /* 0x00000000000079c5 */ /* 0x000fcc0000000000 */
[----:B------:R-:W-:Y:S01]  /*4710*/  IGMMA.64x16x32.S8.S8 R136, gdesc[UR28], R136, gsb0 ;  /* 0x006000001c8879f1 */ /* 0x000fe20008041088 */
[----:B-1----:R-:W-:Y:S01]  /*4720*/  IMAD.MOV.U32 R230, RZ, RZ, R14 ;  /* 0x000000ffffe67224 */ /* 0x002fe200078e000e */
[----:B------:R1:W-:Y:S01]  /*4730*/  STL.64 [R1+0xe0], R226 ;  /* 0x0000e0e201007387 */ /* 0x0003e20000100a00 */
[----:B------:R-:W-:Y:S02]  /*4740*/  IMAD.MOV.U32 R231, RZ, RZ, R13 ;  /* 0x000000ffffe77224 */ /* 0x000fe400078e000d */
[----:B---3--:R-:W-:Y:S01]  /*4750*/  IMAD.MOV.U32 R228, RZ, RZ, R16 ;  /* 0x000000ffffe47224 */ /* 0x008fe200078e0010 */
[----:B------:R3:W-:Y:S01]  /*4760*/  STL.64 [R1+0xd8], R224 ;  /* 0x0000d8e001007387 */ /* 0x0007e20000100a00 */
[----:B------:R-:W-:-:S03]  /*4770*/  IMAD.MOV.U32 R229, RZ, RZ, R15 ;  /* 0x000000ffffe57224 */ /* 0x000fc600078e000f */
[----:B------:R4:W-:Y:S01]  /*4780*/  STL.64 [R1+0x110], R230 ;  /* 0x000110e601007387 */ /* 0x0009e20000100a00 */
[----:B-1----:R-:W-:Y:S02]  /*4790*/  IMAD.MOV.U32 R226, RZ, RZ, R18 ;  /* 0x000000ffffe27224 */ /* 0x002fe400078e0012 */
[----:B------:R-:W-:Y:S02]  /*47a0*/  IMAD.MOV.U32 R227, RZ, RZ, R17 ;  /* 0x000000ffffe37224 */ /* 0x000fe400078e0011 */
[----:B---3--:R-:W-:Y:S02]  /*47b0*/  IMAD.MOV.U32 R224, RZ, RZ, R20 ;  /* 0x000000ffffe07224 */ /* 0x008fe400078e0014 */
[----:B------:R-:W-:Y:S01]  /*47c0*/  IMAD.MOV.U32 R225, RZ, RZ, R19 ;  /* 0x000000ffffe17224 */ /* 0x000fe200078e0013 */
[----:B------:R1:W-:Y:S04]  /*47d0*/  STL.64 [R1+0x108], R228 ;  /* 0x000108e401007387 */ /* 0x0003e80000100a00 */
[----:B------:R-:W-:Y:S04]  /*47e0*/  STL.64 [R1+0x100], R226 ;  /* 0x000100e201007387 */ /* 0x000fe80000100a00 */
[----:B------:R3:W-:Y:S04]  /*47f0*/  STL.64 [R1+0xf8], R224 ;  /* 0x0000f8e001007387 */ /* 0x0007e80000100a00 */
[----:B------:R-:W2:Y:S04]  /*4800*/  LDL.LU.64 R16, [R1] ;  /* 0x0000000001107983 */ /* 0x000ea80000300a00 */
[----:B------:R-:W2:Y:S04]  /*4810*/  LDL.LU.64 R18, [R1+0x8] ;  /* 0x0000080001127983 */ /* 0x000ea80000300a00 */
[----:B------:R-:W2:Y:S04]  /*4820*/  LDL.LU.64 R20, [R1+0x10] ;  /* 0x0000100001147983 */ /* 0x000ea80000300a00 */
[----:B------:R-:W2:Y:S01]  /*4830*/  LDL.LU.64 R22, [R1+0x18] ;  /* 0x0000180001167983 */ /* 0x000ea20000300a00 */
[----:B------:R-:W-:Y:S01]  /*4840*/  UMOV UR24, UR56 ;  /* 0x0000003800187c82 */ /* 0x000fe20008000000 */
[----:B------:R-:W-:Y:S01]  /*4850*/  UMOV UR25, UR57 ;  /* 0x0000003900197c82 */ /* 0x000fe20008000000 */
[----:B------:R-:W-:-:S02]  /*4860*/  WARPGROUP.DEPBAR.LE gsb0, 0x0 ;  /* 0x00008000000079c5 */ /* 0x000fc40000010000 */
[----:B------:R-:W-:-:S06]  /*4870*/  WARPGROUP.ARRIVE ;  /* 0x00000000000079c5 */ /* 0x000fcc0000000000 */
[----:B------:R-:W-:Y:S01]  /*4880*/  IGMMA.64x16x32.S8.S8 R152, gdesc[UR24], R152, gsb0 ;  /* 0x00600000189879f1 */ /* 0x000fe20008041098 */
[----:B----4-:R-:W-:Y:S02]  /*4890*/  IMAD.MOV.U32 R230, RZ, RZ, R5 ;  /* 0x000000ffffe67224 */ /* 0x010fe400078e0005 */
[----:B------:R-:W-:Y:S02]  /*48a0*/  IMAD.MOV.U32 R231, RZ, RZ, R4 ;  /* 0x000000ffffe77224 */ /* 0x000fe400078e0004 */
[----:B-1----:R-:W-:Y:S02]  /*48b0*/  IMAD.MOV.U32 R228, RZ, RZ, R8 ;  /* 0x000000ffffe47224 */ /* 0x002fe400078e0008 */
[----:B------:R-:W-:Y:S01]  /*48c0*/  IMAD.MOV.U32 R229, RZ, RZ, R7 ;  /* 0x000000ffffe57224 */ /* 0x000fe200078e0007 */
[----:B---3--:R-:W-:Y:S01]  /*48d0*/  MOV R224, R12 ;  /* 0x0000000c00e07202 */ /* 0x008fe20000000f00 */
[----:B------:R-:W-:Y:S02]  /*48e0*/  IMAD.MOV.U32 R226, RZ, RZ, R10 ;  /* 0x000000ffffe27224 */ /* 0x000fe400078e000a */
[----:B------:R-:W-:-:S02]  /*48f0*/  IMAD.MOV.U32 R227, RZ, RZ, R9 ;  /* 0x000000ffffe37224 */ /* 0x000fc400078e0009 */
[----:B------:R-:W-:Y:S01]  /*4900*/  IMAD.MOV.U32 R225, RZ, RZ, R11 ;  /* 0x000000ffffe17224 */ /* 0x000fe200078e000b */
[----:B------:R-:W-:Y:S04]  /*4910*/  STL.64 [R1+0x130], R230 ;  /* 0x000130e601007387 */ /* 0x000fe80000100a00 */
[----:B------:R-:W-:Y:S04]  /*4920*/  STL.64 [R1+0x128], R228 ;  /* 0x000128e401007387 */ /* 0x000fe80000100a00 */
[----:B------:R-:W-:Y:S04]  /*4930*/  STL.64 [R1+0x120], R226 ;  /* 0x000120e201007387 */ /* 0x000fe80000100a00 */
[----:B------:R1:W-:Y:S04]  /*4940*/  STL.64 [R1+0x118], R224 ;  /* 0x000118e001007387 */ /* 0x0003e80000100a00 */
[----:B-1----:R-:W3:Y:S04]  /*4950*/  LDL.LU.64 R224, [R1+0x40] ;  /* 0x0000400001e07983 */ /* 0x002ee80000300a00 */
[----:B------:R-:W3:Y:S04]  /*4960*/  LDL.LU.64 R226, [R1+0x48] ;  /* 0x0000480001e27983 */ /* 0x000ee80000300a00 */
[----:B------:R-:W3:Y:S04]  /*4970*/  LDL.LU.64 R228, [R1+0x50] ;  /* 0x0000500001e47983 */ /* 0x000ee80000300a00 */
[----:B------:R-:W3:Y:S01]  /*4980*/  LDL.LU.64 R230, [R1+0x58] ;  /* 0x0000580001e67983 */ /* 0x000ee20000300a00 */
[----:B------:R-:W-:-:S02]  /*4990*/  WARPGROUP.DEPBAR.LE gsb0, 0x0 ;  /* 0x00008000000079c5 */ /* 0x000fc40000010000 */
[----:B------:R-:W-:Y:S01]  /*49a0*/  WARPGROUP.ARRIVE ;  /* 0x00000000000079c5 */ /* 0x000fe20000000000 */
[----:B------:R-:W-:Y:S01]  /*49b0*/  UMOV UR20, UR56 ;  /* 0x0000003800147c82 */ /* 0x000fe20008000000 */
[----:B------:R-:W-:-:S04]  /*49c0*/  UMOV UR21, UR57 ;  /* 0x0000003900157c82 */ /* 0x000fc80008000000 */
[----:B------:R-:W-:Y:S01]  /*49d0*/  IGMMA.64x16x32.S8.S8 R168, gdesc[UR20], R168, gsb0 ;  /* 0x0060000014a879f1 */ /* 0x000fe200080410a8 */
        /* <DEDUP_REMOVED lines=18> */
[----:B--2---:R-:W-:-:S06]  /*4b00*/  WARPGROUP.ARRIVE ;  /* 0x00000000000079c5 */ /* 0x004fcc0000000000 */
        /* <DEDUP_REMOVED lines=11> */
[----:B---3--:R-:W-:-:S06]  /*4bc0*/  WARPGROUP.ARRIVE ;  /* 0x00000000000079c5 */ /* 0x008fcc0000000000 */
[----:B------:R-:W-:Y:S01]  /*4bd0*/  IGMMA.64x16x32.S8.S8 R224, gdesc[UR56], R224, gsb0 ;  /* 0x0060000038e079f1 */ /* 0x000fe200080410e0 */
[----:B------:R-:W-:Y:S01]  /*4be0*/  IMAD.MOV.U32 R5, RZ, RZ, R22 ;  /* 0x000000ffff057224 */ /* 0x000fe200078e0016 */
[----:B------:R-:W-:Y:S01]  /*4bf0*/  MOV R4, R23 ;  /* 0x0000001700047202 */ /* 0x000fe20000000f00 */
[----:B------:R-:W-:Y:S01]  /*4c00*/  IMAD.MOV.U32 R10, RZ, RZ, R18 ;  /* 0x000000ffff0a7224 */ /* 0x000fe200078e0012 */
[----:B------:R1:W5:Y:S01]  /*4c10*/  LDL.LU.64 R22, [R1+0x148] ;  /* 0x0001480001167983 */ /* 0x0003620000300a00 */
[----:B------:R-:W-:Y:S02]  /*4c20*/  IMAD.MOV.U32 R9, RZ, RZ, R19 ;  /* 0x000000ffff097224 */ /* 0x000fe400078e0013 */
[----:B------:R-:W-:Y:S01]  /*4c30*/  IMAD.MOV.U32 R12, RZ, RZ, R16 ;  /* 0x000000ffff0c7224 */ /* 0x000fe200078e0010 */
[----:B------:R1:W5:Y:S01]  /*4c40*/  LDL.LU.64 R18, [R1+0x140] ;  /* 0x0001400001127983 */ /* 0x0003620000300a00 */
[----:B------:R-:W-:Y:S02]  /*4c50*/  IMAD.MOV.U32 R11, RZ, RZ, R17 ;  /* 0x000000ffff0b7224 */ /* 0x000fe400078e0011 */
[----:B------:R-:W-:Y:S01]  /*4c60*/  IMAD.MOV.U32 R8, RZ, RZ, R20 ;  /* 0x000000ffff087224 */ /* 0x000fe200078e0014 */
[----:B------:R1:W5:Y:S01]  /*4c70*/  LDL.LU.64 R16, [R1+0x138] ;  /* 0x0001380001107983 */ /* 0x0003620000300a00 */
[----:B------:R-:W-:Y:S01]  /*4c80*/  IMAD.MOV.U32 R7, RZ, RZ, R21 ;  /* 0x000000ffff077224 */ /* 0x000fe200078e0015 */
[----:B------:R-:W-:-:S02]  /*4c90*/  WARPGROUP.DEPBAR.LE gsb0, 0x0 ;  /* 0x00008000000079c5 */ /* 0x000fc40000010000 */
[----:B------:R-:W-:Y:S02]  /*4ca0*/  IMAD.MOV.U32 R14, RZ, RZ, R230 ;  /* 0x000000ffff0e7224 */ /* 0x000fe400078e00e6 */
[----:B------:R-:W-:Y:S02]  /*4cb0*/  IMAD.MOV.U32 R13, RZ, RZ, R231 ;  /* 0x000000ffff0d7224 */ /* 0x000fe400078e00e7 */
[----:B------:R-:W-:Y:S01]  /*4cc0*/  IMAD.MOV.U32 R20, RZ, RZ, R228 ;  /* 0x000000ffff147224 */ /* 0x000fe200078e00e4 */
[----:B------:R-:W2:Y:S01]  /*4cd0*/  LDL.LU.64 R230, [R1+0x130] ;  /* 0x0001300001e67983 */ /* 0x000ea20000300a00 */
[----:B------:R-:W-:Y:S02]  /*4ce0*/  IMAD.MOV.U32 R15, RZ, RZ, R229 ;  /* 0x000000ffff0f7224 */ /* 0x000fe400078e00e5 */
[----:B0-----:R-:W-:Y:S01]  /*4cf0*/  IMAD.MOV.U32 R232, RZ, RZ, R226 ;  /* 0x000000ffffe87224 */ /* 0x001fe200078e00e2 */
[----:B------:R-:W2:Y:S01]  /*4d00*/  LDL.LU.64 R228, [R1+0x128] ;  /* 0x0001280001e47983 */ /* 0x000ea20000300a00 */
[----:B------:R-:W-:-:S02]  /*4d10*/  IMAD.MOV.U32 R21, RZ, RZ, R227 ;  /* 0x000000ffff157224 */ /* 0x000fc400078e00e3 */
[----:B------:R-:W-:Y:S01]  /*4d20*/  IMAD.MOV.U32 R234, RZ, RZ, R224 ;  /* 0x000000ffffea7224 */ /* 0x000fe200078e00e0 */
[----:B------:R-:W2:Y:S01]  /*4d30*/  LDL.LU.64 R226, [R1+0x120] ;  /* 0x0001200001e27983 */ /* 0x000ea20000300a00 */
[----:B------:R-:W-:-:S03]  /*4d40*/  IMAD.MOV.U32 R233, RZ, RZ, R225 ;  /* 0x000000ffffe97224 */ /* 0x000fc600078e00e1 */
[----:B------:R-:W2:Y:S01]  /*4d50*/  LDL.LU.64 R224, [R1+0x118] ;  /* 0x0001180001e07983 */ /* 0x000ea20000300a00 */
[----:B------:R-:W-:Y:S02]  /*4d60*/  UIADD3 UR8, UR55, 0x2, URZ ;  /* 0x0000000237087890 */ /* 0x000fe4000fffe03f */
[----:B------:R-:W-:Y:S01]  /*4d70*/  UIADD3 UR5, UR4, 0x2, URZ ;  /* 0x0000000204057890 */ /* 0x000fe2000fffe03f */
[----:B------:R-:W-:Y:S01]  /*4d80*/  UMOV UR9, 0x80000020 ;  /* 0x8000002000097882 */ /* 0x000fe20000000000 */
[----:B------:R-:W-:-:S05]  /*4d90*/  UMOV UR11, 0x80000020 ;  /* 0x80000020000b7882 */ /* 0x000fca0000000000 */
[----:B------:R-:W-:Y:S01]  /*4da0*/  UMOV UR10, UR5 ;  /* 0x00000005000a7c82 */ /* 0x000fe20008000000 */
        /* <DEDUP_REMOVED lines=14> */
[----:B------:R-:W-:-:S04]  /*4e90*/  UMOV UR23, 0x80000020 ;  /* 0x8000002000177882 */ /* 0x000fc80000000000 */
        /* <DEDUP_REMOVED lines=15> */
[----:B------:R-:W-:Y:S01]  /*4f90*/  UMOV UR15, 0x80000020 ;  /* 0x80000020000f7882 */ /* 0x000fe20000000000 */
[----:B------:R-:W-:Y:S01]  /*4fa0*/  UIADD3 UR18, UR4, 0xc2, URZ ;  /* 0x000000c204127890 */ /* 0x000fe2000fffe03f */
[----:B------:R-:W-:Y:S01]  /*4fb0*/  UMOV UR16, UR8 ;  /* 0x0000000800107c82 */ /* 0x000fe20008000000 */
[----:B------:R-:W-:Y:S01]  /*4fc0*/  UMOV UR17, UR9 ;  /* 0x0000000900117c82 */ /* 0x000fe20008000000 */
[----:B------:R-:W-:Y:S01]  /*4fd0*/  UMOV UR19, 0x80000020 ;  /* 0x8000002000137882 */ /* 0x000fe20000000000 */
[----:B------:R-:W-:Y:S01]  /*4fe0*/  UMOV UR6, UR22 ;  /* 0x0000001600067c82 */ /* 0x000fe20008000000 */
[----:B------:R-:W-:Y:S01]  /*4ff0*/  UIADD3 UR22, UR4, 0x102, URZ ;  /* 0x0000010204167890 */ /* 0x000fe2000fffe03f */
[----:B------:R-:W-:Y:S01]  /*5000*/  UMOV UR7, UR23 ;  /* 0x0000001700077c82 */ /* 0x000fe20008000000 */
[----:B------:R-:W-:Y:S01]  /*5010*/  UMOV UR20, UR8 ;  /* 0x0000000800147c82 */ /* 0x000fe20008000000 */
[----:B------:R-:W-:Y:S01]  /*5020*/  UMOV UR21, UR9 ;  /* 0x0000000900157c82 */ /* 0x000fe20008000000 */
[----:B------:R-:W-:Y:S01]  /*5030*/  UMOV UR23, 0x80000020 ;  /* 0x8000002000177882 */ /* 0x000fe20000000000 */
        /* <DEDUP_REMOVED lines=8> */
[----:B--2---:R-:W-:-:S06]  /*50c0*/  WARPGROUP.ARRIVE ;  /* 0x00000000000079c5 */ /* 0x004fcc0000000000 */
        /* <DEDUP_REMOVED lines=14> */
[----:B------:R-:W-:Y:S01]  /*51b0*/  UMOV UR32, UR8 ;  /* 0x0000000800207c82 */ /* 0x000fe20008000000 */
[----:B------:R-:W-:Y:S01]  /*51c0*/  UMOV UR33, UR9 ;  /* 0x0000000900217c82 */ /* 0x000fe20008000000 */
[----:B------:R-:W-:Y:S01]  /*51d0*/  UMOV UR35, 0x80000020 ;  /* 0x8000002000237882 */ /* 0x000fe20000000000 */
        /* <DEDUP_REMOVED lines=31> */
[----:B------:R-:W-:Y:S01]  /*53d0*/  UMOV UR12, UR6 ;  /* 0x00000006000c7c82 */ /* 0x000fe20008000000 */
[----:B------:R-:W-:Y:S01]  /*53e0*/  UIADD3 UR6, UR4, 0x302, URZ ;  /* 0x0000030204067890 */ /* 0x000fe2000fffe03f */
[----:B------:R-:W-:Y:S01]  /*53f0*/  UMOV UR13, UR7 ;  /* 0x00000007000d7c82 */ /* 0x000fe20008000000 */
[----:B------:R-:W-:Y:S02]  /*5400*/  UIADD3 UR54, UR4, 0x342, URZ ;  /* 0x0000034204367890 */ /* 0x000fe4000fffe03f */
[----:B------:R-:W-:Y:S01]  /*5410*/  UIADD3 UR58, UR4, 0x382, URZ ;  /* 0x00000382043a7890 */ /* 0x000fe2000fffe03f */
[----:B------:R-:W-:Y:S02]  /*5420*/  UMOV UR5, UR9 ;  /* 0x0000000900057c82 */ /* 0x000fe40008000000 */
[----:B------:R-:W-:Y:S01]  /*5430*/  UMOV UR4, UR8 ;  /* 0x0000000800047c82 */ /* 0x000fe20008000000 */
[----:B------:R-:W-:Y:S01]  /*5440*/  UMOV UR7, 0x80000020 ;  /* 0x8000002000077882 */ /* 0x000fe20000000000 */
[----:B------:R-:W-:-:S02]  /*5450*/  WARPGROUP.DEPBAR.LE gsb0, 0x0 ;  /* 0x00008000000079c5 */ /* 0x000fc40000010000 */
        /* <DEDUP_REMOVED lines=16> */
[----:B------:R-:W-:Y:S01]  /*5560*/  UMOV UR57, 0x80000020 ;  /* 0x8000002000397882 */ /* 0x000fe20000000000 */
        /* <DEDUP_REMOVED lines=70> */
[----:B--2---:R-:W-:Y:S02]  /*59d0*/  IMAD.MOV.U32 R228, RZ, RZ, R234 ;  /* 0x000000ffffe47224 */ /* 0x004fe400078e00ea */
[----:B------:R-:W-:-:S05]  /*59e0*/  IMAD.MOV.U32 R229, RZ, RZ, R233 ;  /* 0x000000ffffe57224 */ /* 0x000fca00078e00e9 */
[----:B------:R2:W-:Y:S01]  /*59f0*/  STL.64 [R1+0xc8], R228 ;  /* 0x0000c8e401007387 */ /* 0x0005e20000100a00 */
[----:B0-----:R-:W-:-:S03]  /*5a00*/  IMAD.MOV.U32 R230, RZ, RZ, R5 ;  /* 0x000000ffffe67224 */ /* 0x001fc600078e0005 */
[----:B------:R0:W-:Y:S01]  /*5a10*/  STL.64 [R1+0xc0], R226 ;  /* 0x0000c0e201007387 */ /* 0x0001e20000100a00 */
[----:B------:R-:W-:-:S03]  /*5a20*/  IMAD.MOV.U32 R231, RZ, RZ, R4 ;  /* 0x000000ffffe77224 */ /* 0x000fc600078e0004 */
[----:B------:R3:W-:Y:S01]  /*5a30*/  STL.64 [R1+0xb8], R224 ;  /* 0x0000b8e001007387 */ /* 0x0007e20000100a00 */
[----:B--2---:R-:W-:Y:S02]  /*5a40*/  IMAD.MOV.U32 R228, RZ, RZ, R8 ;  /* 0x000000ffffe47224 */ /* 0x004fe400078e0008 */
[----:B------:R-:W-:Y:S02]  /*5a50*/  IMAD.MOV.U32 R229, RZ, RZ, R7 ;  /* 0x000000ffffe57224 */ /* 0x000fe400078e0007 */
[----:B0-----:R-:W-:Y:S02]  /*5a60*/  IMAD.MOV.U32 R226, RZ, RZ, R10 ;  /* 0x000000ffffe27224 */ /* 0x001fe400078e000a */
[----:B------:R-:W-:Y:S02]  /*5a70*/  IMAD.MOV.U32 R227, RZ, RZ, R9 ;  /* 0x000000ffffe37224 */ /* 0x000fe400078e0009 */
[----:B---3--:R-:W-:Y:S02]  /*5a80*/  IMAD.MOV.U32 R224, RZ, RZ, R12 ;  /* 0x000000ffffe07224 */ /* 0x008fe400078e000c */
[----:B------:R-:W-:Y:S01]  /*5a90*/  IMAD.MOV.U32 R225, RZ, RZ, R11 ;  /* 0x000000ffffe17224 */ /* 0x000fe200078e000b */
[----:B------:R-:W-:Y:S01]  /*5aa0*/  UMOV UR6, UR8 ;  /* 0x0000000800067c82 */ /* 0x000fe20008000000 */
[----:B------:R-:W-:Y:S01]  /*5ab0*/  UMOV UR7, UR9 ;  /* 0x0000000900077c82 */ /* 0x000fe20008000000 */
[----:B------:R-:W-:Y:S01]  /*5ac0*/  UMOV UR4, UR56 ;  /* 0x0000003800047c82 */ /* 0x000fe20008000000 */
[----:B------:R-:W-:Y:S01]  /*5ad0*/  UMOV UR5, UR57 ;  /* 0x0000003900057c82 */ /* 0x000fe20008000000 */
[----:B------:R-:W-:-:S02]  /*5ae0*/  WARPGROUP.DEPBAR.LE gsb0, 0x0 ;  /* 0x00008000000079c5 */ /* 0x000fc40000010000 */
        /* <DEDUP_REMOVED lines=9> */
[----:B------:R-:W-:Y:S01]  /*5b80*/  IMAD.MOV.U32 R232, RZ, RZ, R20 ;  /* 0x000000ffffe87224 */ /* 0x000fe200078e0014 */
[----:B------:R-:W-:Y:S01]  /*5b90*/  MOV R234, R14 ;  /* 0x0000000e00ea7202 */ /* 0x000fe20000000f00 */
[----:B------:R-:W-:-:S02]  /*5ba0*/  IMAD.MOV.U32 R233, RZ, RZ, R15 ;  /* 0x000000ffffe97224 */ /* 0x000fc400078e000f */
        /* <DEDUP_REMOVED lines=12> */
[----:B0-----:R1:W5:Y:S04]  /*5c70*/  LDL.LU.64 R230, [R1+0xb0] ;  /* 0x0000b00001e67983 */ /* 0x0013680000300a00 */
[----:B------:R1:W5:Y:S01]  /*5c80*/  LDL.LU.64 R228, [R1+0xa8] ;  /* 0x0000a80001e47983 */ /* 0x0003620000300a00 */
[----:B------:R-:W-:Y:S05]  /*5c90*/  @!P0 BRA `(.L_x_23) ;  /* 0x0000000000048947 */ /* 0x000fea0003800000 */
[----:B------:R-:W-:Y:S01]  /*5ca0*/  BPT.TRAP 0x1 ;  /* 0x000000040000795c */ /* 0x000fe20000300000 */
.L_x_23:
[----:B------:R-:W2:Y:S01]  /*5cb0*/  LDL R4, [R1+0x80] ;  /* 0x0000800001047983 */ /* 0x000ea20000100800 */
[----:B------:R-:W-:Y:S02]  /*5cc0*/  R2UR UR5, R3 ;  /* 0x00000000030572ca */ /* 0x000fe400000e0000 */
[----:B--2---:R-:W-:-:S11]  /*5cd0*/  R2UR UR4, R4 ;  /* 0x00000000040472ca */ /* 0x004fd600000e0000 */
[----:B------:R-:W-:-:S04]  /*5ce0*/  IMAD.U32 R4, RZ, RZ, UR5 ;  /* 0x00000005ff047e24 */ /* 0x000fc8000f8e00ff */
[----:B------:R-:W-:-:S04]  /*5cf0*/  IMAD R4, R4, 0x8, R0 ;  /* 0x0000000804047824 */ /* 0x000fc800078e0200 */
[----:B------:R-:W-:Y:S01]  /*5d00*/  VIADD R4, R4, 0x38 ;  /* 0x0000003804047836 */ /* 0x000fe20000000000 */
[----:B------:R-:W-:-:S04]  /*5d10*/  UISETP.GT.U32.AND UP0, UPT, UR4, 0x1, UPT ;  /* 0x000000010400788c */ /* 0x000fc8000bf04070 */
[----:B------:R-:W-:-:S04]  /*5d20*/  PRMT R4, RZ, 0x654, R4 ;  /* 0x00000654ff047816 */ /* 0x000fc80000000004 */
[----:B------:R0:W-:Y:S01]  /*5d30*/  SYNCS.ARRIVE.TRANS64.RED.A1T0 RZ, [R4+URZ], RZ ;  /* 0x000000ff04ff79a7 */ /* 0x0001e2000810043f */
[----:B------:R-:W-:-:S13]  /*5d40*/  PLOP3.LUT P1, PT, PT, PT, UP0, 0x80, 0x0 ;  /* 0x000000000000781c */ /* 0x000fda0003f2f008 */
[----:B0-----:R-:W-:Y:S05]  /*5d50*/  @P1 BRA `(.L_x_24) ;  /* 0x0000000000041947 */ /* 0x001fea0003800000 */
[----:B------:R-:W-:Y:S01]  /*5d60*/  BPT.TRAP 0x1 ;  /* 0x000000040000795c */ /* 0x000fe20000300000 */
.L_x_24:
[----:B------:R-:W-:Y:S01]  /*5d70*/  R2UR UR5, R6 ;  /* 0x00000000060572ca */ /* 0x000fe200000e0000 */
[----:B------:R-:W-:Y:S01]  /*5d80*/  UIADD3 UR60, UR60, 0x1, URZ ;  /* 0x000000013c3c7890 */ /* 0x000fe2000fffe03f */
[----:B------:R-:W-:-:S03]  /*5d90*/  R2UR UR4, R3 ;  /* 0x00000000030472ca */ /* 0x000fc600000e0000 */
[----:B------:R-:W-:-:S04]  /*5da0*/  UISETP.NE.AND UP0, UPT, UR60, 0x7, UPT ;  /* 0x000000073c00788c */ /* 0x000fc8000bf05270 */
[----:B------:R-:W-:Y:S02]  /*5db0*/  USEL UR6, URZ, 0x1, UP0 ;  /* 0x000000013f067887 */ /* 0x000fe40008000000 */
[----:B------:R-:W-:Y:S02]  /*5dc0*/  USEL UR60, UR60, URZ, UP0 ;  /* 0x0000003f3c3c7287 */ /* 0x000fe40008000000 */
[----:B------:R-:W-:Y:S02]  /*5dd0*/  UISETP.GT.AND UP2, UPT, UR5, 0x1, UPT ;  /* 0x000000010500788c */ /* 0x000fe4000bf44270 */
[----:B------:R-:W-:Y:S01]  /*5de0*/  UIADD3 UR4, UR4, 0x1, URZ ;  /* 0x0000000104047890 */ /* 0x000fe2000fffe03f */
[----:B------:R-:W-:Y:S01]  /*5df0*/  LOP3.LUT R2, R2, UR6, RZ, 0x3c, !PT ;  /* 0x0000000602027c12 */ /* 0x000fe2000f8e3cff */
[----:B------:R-:W-:Y:S02]  /*5e00*/  UIADD3 UR5, UR5, -0x1, URZ ;  /* 0xffffffff05057890 */ /* 0x000fe4000fffe03f */
[----:B------:R-:W-:Y:S01]  /*5e10*/  PLOP3.LUT P1, PT, PT, PT, UP2, 0x80, 0x0 ;  /* 0x000000000000781c */ /* 0x000fe20003f2f028 */
[----:B------:R-:W-:-:S03]  /*5e20*/  UISETP.NE.AND UP1, UPT, UR4, 0x7, UPT ;  /* 0x000000070400788c */ /* 0x000fc6000bf25270 */
[----:B------:R-:W-:Y:S01]  /*5e30*/  IMAD.U32 R6, RZ, RZ, UR5 ;  /* 0x00000005ff067e24 */ /* 0x000fe2000f8e00ff */
[----:B------:R-:W-:-:S06]  /*5e40*/  USEL UR4, UR4, URZ, UP1 ;  /* 0x0000003f04047287 */ /* 0x000fcc0008800000 */
[----:B------:R-:W-:Y:S02]  /*5e50*/  IMAD.U32 R3, RZ, RZ, UR4 ;  /* 0x00000004ff037e24 */ /* 0x000fe4000f8e00ff */
[----:B------:R-:W-:Y:S05]  /*5e60*/  @P1 BRA `(.L_x_25) ;  /* 0xffffffd800e01947 */ /* 0x000fea000383ffff */
.L_x_18:
[----:B------:R2:W5:Y:S01]  /*5e70*/  LDL R7, [R1+0x90] ;  /* 0x0000900001077983 */ /* 0x0005620000100800 */
[----:B------:R-:W3:Y:S03]  /*5e80*/  LDC R2, c[0x0][0x28c] ;  /* 0x0000a300ff027b82 */ /* 0x000ee60000000800 */
[----:B------:R2:W5:Y:S01]  /*5e90*/  LDL R4, [R1+0xa0] ;  /* 0x0000a00001047983 */ /* 0x0005620000100800 */
[----:B---3--:R-:W-:-:S13]  /*5ea0*/  ISETP.GE.AND P1, PT, R2, 0x1, PT ;  /* 0x000000010200780c */ /* 0x008fda0003f26270 */
[----:B--2---:R-:W-:Y:S05]  /*5eb0*/  @!P1 BRA `(.L_x_26) ;  /* 0x00000000005c9947 */ /* 0x004fea0003800000 */
[----:B------:R-:W-:Y:S05]  /*5ec0*/  @!P0 BRA `(.L_x_27) ;  /* 0x0000000000048947 */ /* 0x000fea0003800000 */
[----:B------:R-:W-:Y:S01]  /*5ed0*/  BPT.TRAP 0x1 ;  /* 0x000000040000795c */ /* 0x000fe20000300000 */
.L_x_27:
[----:B------:R-:W2:Y:S01]  /*5ee0*/  LDL R2, [R1+0x80] ;  /* 0x0000800001027983 */ /* 0x000ea20000100800 */
[----:B-----5:R-:W-:Y:S02]  /*5ef0*/  R2UR UR5, R4 ;  /* 0x00000000040572ca */ /* 0x020fe400000e0000 */
[----:B------:R-:W-:-:S11]  /*5f00*/  R2UR UR4, R7 ;  /* 0x00000000070472ca */ /* 0x000fd600000e0000 */
[----:B------:R-:W-:-:S04]  /*5f10*/  UISETP.LT.AND UP0, UPT, UR5, 0x1, UPT ;  /* 0x000000010500788c */ /* 0x000fc8000bf01270 */
[----:B------:R-:W-:-:S04]  /*5f20*/  USEL UR6, UR5, 0x1, UP0 ;  /* 0x0000000105067887 */ /* 0x000fc80008000000 */
[----:B------:R-:W-:-:S04]  /*5f30*/  UIADD3 UR6, UR4, UR5, -UR6 ;  /* 0x0000000504067290 */ /* 0x000fc8000fffe806 */
[----:B------:R-:W-:-:S04]  /*5f40*/  UIMAD.WIDE.U32 UR4, UR6, 0x24924925, URZ ;  /* 0x24924925060478a5 */ /* 0x000fc8000f8e003f */
[----:B------:R-:W-:-:S04]  /*5f50*/  UIADD3 UR4, UR6, -UR5, URZ ;  /* 0x8000000506047290 */ /* 0x000fc8000fffe03f */
[----:B------:R-:W-:-:S04]  /*5f60*/  ULEA.HI UR4, UR4, UR5, URZ, 0x1f ;  /* 0x0000000504047291 */ /* 0x000fc8000f8ff83f */
[----:B------:R-:W-:-:S04]  /*5f70*/  USHF.R.U32.HI UR4, URZ, 0x2, UR4 ;  /* 0x000000023f047899 */ /* 0x000fc80008011604 */
[----:B------:R-:W-:Y:S01]  /*5f80*/  UIMAD UR4, UR4, -0x7, UR6 ;  /* 0xfffffff9040478a4 */ /* 0x000fe2000f8e0206 */
[----:B--2---:R-:W-:-:S05]  /*5f90*/  R2UR UR7, R2 ;  /* 0x00000000020772ca */ /* 0x004fca00000e0000 */
[----:B------:R-:W-:-:S05]  /*5fa0*/  MOV R2, UR4 ;  /* 0x0000000400027c02 */ /* 0x000fca0008000f00 */
[----:B------:R-:W-:-:S04]  /*5fb0*/  IMAD R0, R2, 0x8, R0 ;  /* 0x0000000802007824 */ /* 0x000fc800078e0200 */
[----:B------:R-:W-:Y:S01]  /*5fc0*/  VIADD R0, R0, 0x38 ;  /* 0x0000003800007836 */ /* 0x000fe20000000000 */
[----:B------:R-:W-:-:S04]  /*5fd0*/  UISETP.GT.U32.AND UP0, UPT, UR7, 0x1, UPT ;  /* 0x000000010700788c */ /* 0x000fc8000bf04070 */
[----:B------:R-:W-:Y:S02]  /*5fe0*/  PRMT R0, RZ, 0x654, R0 ;  /* 0x00000654ff007816 */ /* 0x000fe40000000000 */
[----:B------:R-:W-:Y:S02]  /*5ff0*/  PLOP3.LUT P0, PT, PT, PT, UP0, 0x80, 0x0 ;  /* 0x000000000000781c */ /* 0x000fe40003f0f008 */
[----:B------:R2:W-:Y:S11]  /*6000*/  SYNCS.ARRIVE.TRANS64.RED.A1T0 RZ, [R0+URZ], RZ ;  /* 0x000000ff00ff79a7 */ /* 0x0005f6000810043f */
[----:B--2---:R-:W-:Y:S05]  /*6010*/  @P0 BRA `(.L_x_26) ;  /* 0x0000000000040947 */ /* 0x004fea0003800000 */
[----:B------:R-:W-:Y:S01]  /*6020*/  BPT.TRAP 0x1 ;  /* 0x000000040000795c */ /* 0x000fe20000300000 */
.L_x_26:
[----:B------:R-:W2:Y:S01]  /*6030*/  LDL.LU R5, [R1+0x98] ;  /* 0x0000980001057983 */ /* 0x000ea20000300800 */
[----:B------:R-:W3:Y:S01]  /*6040*/  S2R R6, SR_TID.X ;  /* 0x0000000000067919 */ /* 0x000ee20000002100 */
[----:B-----5:R-:W-:Y:S01]  /*6050*/  R2UR UR4, R22 ;  /* 0x00000000160472ca */ /* 0x020fe200000e0000 */
[----:B------:R-:W-:Y:S01]  /*6060*/  ULDC.64 UR8, c[0x0][0x5d0] ;  /* 0x0001740000087ab9 */ /* 0x000fe20000000a00 */
[----:B------:R-:W4:Y:S01]  /*6070*/  LDL R12, [R1+0x94] ;  /* 0x00009400010c7983 */ /* 0x000f220000100800 */
[----:B------:R-:W-:Y:S02]  /*6080*/  R2UR UR7, R23 ;  /* 0x00000000170772ca */ /* 0x000fe400000e0000 */
[----:B------:R-:W-:Y:S02]  /*6090*/  R2UR UR15, R4 ;  /* 0x00000000040f72ca */ /* 0x000fe400000e0000 */
[----:B------:R-:W-:-:S06]  /*60a0*/  R2UR UR5, R7 ;  /* 0x00000000070572ca */ /* 0x000fcc00000e0000 */
[----:B------:R-:W-:-:S03]  /*60b0*/  UIMAD UR6, UR4, 0xf0, URZ ;  /* 0x000000f0040678a4 */ /* 0x000fc6000f8e023f */
[----:B------:R-:W-:-:S03]  /*60c0*/  UIMAD.WIDE UR12, UR7, 0x100, URZ ;  /* 0x00000100070c78a5 */ /* 0x000fc6000f8e023f */
[----:B------:R-:W-:Y:S01]  /*60d0*/  IMAD.U32 R14, RZ, RZ, UR6 ;  /* 0x00000006ff0e7e24 */ /* 0x000fe2000f8e00ff */
[----:B------:R-:W-:Y:S02]  /*60e0*/  USHF.L.U32 UR7, UR7, 0x8, URZ ;  /* 0x0000000807077899 */ /* 0x000fe4000800063f */
[----:B------:R-:W-:Y:S01]  /*60f0*/  UISETP.GE.U32.AND UP1, UPT, UR15, 0x7, UPT ;  /* 0x000000070f00788c */ /* 0x000fe2000bf26070 */
[--C-:B---3--:R-:W-:Y:S01]  /*6100*/  SHF.R.U32.HI R3, RZ, 0x7, R6.reuse ;  /* 0x00000007ff037819 */ /* 0x108fe20000011606 */
[C---:B------:R-:W-:Y:S01]  /*6110*/  IMAD.SHL.U32 R15, R6.reuse, 0x2, RZ ;  /* 0x00000002060f7824 */ /* 0x040fe200078e00ff */
[----:B------:R-:W-:Y:S02]  /*6120*/  SHF.R.U32.HI R0, RZ, 0x2, R6 ;  /* 0x00000002ff007819 */ /* 0x000fe40000011606 */
[----:B------:R-:W-:Y:S02]  /*6130*/  LOP3.LUT R3, R3, 0x1, RZ, 0xc0, !PT ;  /* 0x0000000103037812 */ /* 0x000fe400078ec0ff */
[----:B------:R-:W-:-:S02]  /*6140*/  LOP3.LUT R4, R6, 0x60, RZ, 0xc0, !PT ;  /* 0x0000006006047812 */ /* 0x000fc400078ec0ff */
[----:B------:R-:W-:Y:S01]  /*6150*/  LOP3.LUT R0, R0, 0x7, RZ, 0xc0, !PT ;  /* 0x0000000700007812 */ /* 0x000fe200078ec0ff */
[C---:B------:R-:W-:Y:S01]  /*6160*/  IMAD.SHL.U32 R2, R3.reuse, 0x40, RZ ;  /* 0x0000004003027824 */ /* 0x040fe200078e00ff */
[----:B------:R-:W-:Y:S02]  /*6170*/  SHF.R.U32.HI R4, RZ, 0x1, R4 ;  /* 0x00000001ff047819 */ /* 0x000fe40000011604 */
[----:B------:R-:W-:Y:S02]  /*6180*/  LOP3.LUT R14, R14, 0x6, R15, 0xf8, !PT ;  /* 0x000000060e0e7812 */ /* 0x000fe400078ef80f */
[--C-:B------:R-:W-:Y:S02]  /*6190*/  LOP3.LUT R2, R2, 0x40, R0.reuse, 0xe2, !PT ;  /* 0x0000004002027812 */ /* 0x100fe400078ee200 */
[----:B------:R-:W-:Y:S02]  /*61a0*/  IADD3 R0, RZ, -R4, -R0 ;  /* 0x80000004ff007210 */ /* 0x000fe40007ffe800 */
[----:B------:R-:W-:Y:S01]  /*61b0*/  LOP3.LUT R21, R2, UR12, R4, 0xfe, !PT ;  /* 0x0000000c02157c12 */ /* 0x000fe2000f8efe04 */
[----:B------:R-:W-:Y:S01]  /*61c0*/  IMAD.U32 R4, RZ, RZ, UR8 ;  /* 0x00000008ff047e24 */ /* 0x000fe2000f8e00ff */
[----:B------:R-:W-:Y:S01]  /*61d0*/  SHF.R.S32.HI R15, RZ, 0x1f, R14 ;  /* 0x0000001fff0f7819 */ /* 0x000fe2000001140e */
[----:B------:R-:W-:-:S02]  /*61e0*/  IMAD R0, R3, -0x40, R0 ;  /* 0xffffffc003007824 */ /* 0x000fc400078e0200 */
[----:B------:R-:W-:Y:S01]  /*61f0*/  IMAD.MOV.U32 R3, RZ, RZ, -0x2 ;  /* 0xfffffffeff037424 */ /* 0x000fe200078e00ff */
[----:B------:R3:W-:Y:S01]  /*6200*/  STL [R1+0x84], R21 ;  /* 0x0000841501007387 */ /* 0x0007e20000100800 */
[----:B--2---:R-:W-:Y:S02]  /*6210*/  R2UR UR14, R5 ;  /* 0x00000000050e72ca */ /* 0x004fe400000e0000 */
[----:B----4-:R-:W-:-:S13]  /*6220*/  R2UR UR10, R12 ;  /* 0x000000000c0a72ca */ /* 0x010fda00000e0000 */
[----:B------:R-:W-:Y:S02]  /*6230*/  USHF.R.S32.HI UR11, URZ, 0x1f, UR10 ;  /* 0x0000001f3f0b7899 */ /* 0x000fe4000801140a */
[----:B------:R-:W-:Y:S02]  /*6240*/  IMAD.WIDE.U32 R4, R4, UR10, R14 ;  /* 0x0000000a04047c25 */ /* 0x000fe4000f8e000e */
[----:B------:R-:W-:Y:S02]  /*6250*/  UIMAD UR4, UR11, UR8, URZ ;  /* 0x000000080b0472a4 */ /* 0x000fe4000f8e023f */
[----:B------:R-:W-:Y:S02]  /*6260*/  UIADD3 UR8, UR15, UR5, URZ ;  /* 0x000000050f087290 */ /* 0x000fe4000fffe03f */
[----:B------:R-:W-:Y:S02]  /*6270*/  UIMAD UR4, UR10, UR9, UR4 ;  /* 0x000000090a0472a4 */ /* 0x000fe4000f8e0204 */
[----:B------:R-:W-:Y:S01]  /*6280*/  UISETP.GT.U32.AND UP0, UPT, UR8, 0x6, UPT ;  /* 0x000000060800788c */ /* 0x000fe2000bf04070 */
[----:B------:R-:W-:Y:S01]  /*6290*/  ULDC UR10, c[0x0][0x284] ;  /* 0x0000a100000a7ab9 */ /* 0x000fe20000000800 */
[----:B------:R-:W-:Y:S01]  /*62a0*/  ULDC UR9, c[0x0][0x288] ;  /* 0x0000a20000097ab9 */ /* 0x000fe20000000800 */
[----:B------:R-:W-:Y:S01]  /*62b0*/  IMAD.U32 R19, RZ, RZ, UR10 ;  /* 0x0000000aff137e24 */ /* 0x000fe2000f8e00ff */
[----:B------:R-:W-:Y:S01]  /*62c0*/  UISETP.LT.U32.AND UP0, UPT, UR15, 0x7, UP0 ;  /* 0x000000070f00788c */ /* 0x000fe20008701070 */
[----:B------:R-:W-:Y:S01]  /*62d0*/  VIADD R5, R5, UR4 ;  /* 0x0000000405057c36 */ /* 0x000fe20008000000 */
[----:B------:R-:W-:-:S02]  /*62e0*/  UIMAD.WIDE.U32 UR4, UR8, 0x24924925, URZ ;  /* 0x24924925080478a5 */ /* 0x000fc4000f8e003f */
[----:B------:R-:W-:Y:S01]  /*62f0*/  IADD3 R19, R19, -UR7, R0 ;  /* 0x8000000713137c10 */ /* 0x000fe2000fffe000 */
[----:B------:R-:W-:Y:S01]  /*6300*/  UISETP.GE.AND UP2, UPT, UR6, UR9, UPT ;  /* 0x000000090600728c */ /* 0x000fe2000bf46270 */
[----:B------:R-:W-:Y:S01]  /*6310*/  LOP3.LUT R0, R6, 0x3, RZ, 0xc0, !PT ;  /* 0x0000000306007812 */ /* 0x000fe200078ec0ff */
[----:B------:R-:W-:Y:S02]  /*6320*/  UIADD3 UR4, UR8, -UR5, URZ ;  /* 0x8000000508047290 */ /* 0x000fe4000fffe03f */
[----:B------:R-:W-:Y:S02]  /*6330*/  UISETP.GE.OR UP2, UPT, UR7, UR10, UP2 ;  /* 0x0000000a0700728c */ /* 0x000fe40009746670 */
[----:B------:R-:W-:Y:S01]  /*6340*/  IMAD R0, R0, R3, UR9 ;  /* 0x0000000900007e24 */ /* 0x000fe2000f8e0203 */
[----:B------:R-:W-:Y:S02]  /*6350*/  USEL UR9, URZ, 0x1, !UP0 ;  /* 0x000000013f097887 */ /* 0x000fe4000c000000 */
[----:B------:R-:W-:Y:S01]  /*6360*/  ULEA.HI UR4, UR4, UR5, URZ, 0x1f ;  /* 0x0000000504047291 */ /* 0x000fe2000f8ff83f */
[----:B------:R-:W-:Y:S01]  /*6370*/  PLOP3.LUT P0, PT, PT, PT, UP2, 0x80, 0x0 ;  /* 0x000000000000781c */ /* 0x000fe20003f0f028 */
[----:B------:R-:W-:Y:S01]  /*6380*/  ULOP3.LUT UR14, UR14, UR9, URZ, 0x3c, !UPT ;  /* 0x000000090e0e7292 */ /* 0x000fe2000f8e3c3f */
[----:B------:R-:W-:Y:S01]  /*6390*/  VIADD R0, R0, -UR6 ;  /* 0x8000000600007c36 */ /* 0x000fe20008000000 */
[----:B------:R-:W-:Y:S01]  /*63a0*/  USHF.R.U32.HI UR4, URZ, 0x2, UR4 ;  /* 0x000000023f047899 */ /* 0x000fe20008011604 */
[----:B------:R-:W-:-:S03]  /*63b0*/  UMOV UR7, 0xffffffff ;  /* 0xffffffff00077882 */ /* 0x000fc60000000000 */
[----:B------:R-:W-:Y:S02]  /*63c0*/  @UP1 ULOP3.LUT UR14, UR14, 0x1, UR4, 0x78, !UPT ;  /* 0x000000010e0e1892 */ /* 0x000fe4000f8e7804 */
[----:B------:R-:W-:-:S04]  /*63d0*/  UIMAD UR4, UR4, -0x7, UR8 ;  /* 0xfffffff9040478a4 */ /* 0x000fc8000f8e0208 */
[----:B------:R-:W-:Y:S02]  /*63e0*/  IMAD.U32 R3, RZ, RZ, UR14 ;  /* 0x0000000eff037e24 */ /* 0x000fe4000f8e00ff */
[----:B------:R-:W-:-:S03]  /*63f0*/  IMAD.U32 R2, RZ, RZ, UR4 ;  /* 0x00000004ff027e24 */ /* 0x000fc6000f8e00ff */
[----:B------:R3:W-:Y:S04]  /*6400*/  STL [R1+0x98], R3 ;  /* 0x0000980301007387 */ /* 0x0007e80000100800 */
[----:B------:R3:W-:Y:S01]  /*6410*/  STL [R1+0x90], R2 ;  /* 0x0000900201007387 */ /* 0x0007e20000100800 */
[----:B------:R-:W-:Y:S05]  /*6420*/  @P0 BRA `(.L_x_28) ;  /* 0x000000d800980947 */ /* 0x000fea0003800000 */
[----:B---3--:R-:W2:Y:S01]  /*6430*/  LDC.64 R2, c[0x0][0x5c8] ;  /* 0x00017200ff027b82 */ /* 0x008ea20000000a00 */
[----:B------:R-:W-:Y:S01]  /*6440*/  ULDC.64 UR4, c[0x0][0x5c0] ;  /* 0x0001700000047ab9 */ /* 0x000fe20000000a00 */
[----:B------:R-:W-:Y:S01]  /*6450*/  BSSY B0, `(.L_x_28) ;  /* 0x0000da3000007945 */ /* 0x000fe20003800000 */
[C---:B--2---:R-:W-:Y:S01]  /*6460*/  IMAD R6, R2.reuse, UR13, RZ ;  /* 0x0000000d02067c24 */ /* 0x044fe2000f8e02ff */
[C---:B------:R-:W-:Y:S01]  /*6470*/  SHF.L.U32 R10, R2.reuse, 0x3, RZ ;  /* 0x00000003020a7819 */ /* 0x040fe200000006ff */
[----:B------:R-:W-:Y:S01]  /*6480*/  IMAD.WIDE.U32 R4, R21, R2, R4 ;  /* 0x0000000215047225 */ /* 0x000fe200078e0004 */
[----:B------:R-:W-:-:S03]  /*6490*/  SHF.L.U64.HI R11, R2, 0x3, R3 ;  /* 0x00000003020b7819 */ /* 0x000fc60000010203 */
[----:B------:R-:W-:-:S04]  /*64a0*/  IMAD R6, R21, R3, R6 ;  /* 0x0000000315067224 */ /* 0x000fc800078e0206 */
[----:B------:R-:W-:Y:S01]  /*64b0*/  IMAD.IADD R5, R5, 0x1, R6 ;  /* 0x0000000105057824 */ /* 0x000fe200078e0206 */
[----:B------:R-:W-:Y:S01]  /*64c0*/  IADD3 R6, P0, R4, UR4, RZ ;  /* 0x0000000404067c10 */ /* 0x000fe2000ff1e0ff */
[----:B------:R-:W-:-:S03]  /*64d0*/  IMAD R4, R3, 0x78, RZ ;  /* 0x0000007803047824 */ /* 0x000fc600078e02ff */
[----:B------:R-:W-:Y:S02]  /*64e0*/  IADD3.X R7, R5, UR5, RZ, P0, !PT ;  /* 0x0000000505077c10 */ /* 0x000fe400087fe4ff */
[----:B------:R-:W-:-:S05]  /*64f0*/  IADD3 R8, P0, R10, R6, RZ ;  /* 0x000000060a087210 */ /* 0x000fca0007f1e0ff */
[----:B------:R-:W-:Y:S01]  /*6500*/  IMAD.X R9, R11, 0x1, R7, P0 ;  /* 0x000000010b097824 */ /* 0x000fe200000e0607 */
[----:B------:R-:W-:Y:S01]  /*6510*/  ISETP.NE.AND P0, PT, R18, RZ, PT ;  /* 0x000000ff1200720c */ /* 0x000fe20003f05270 */
[----:B------:R-:W-:-:S04]  /*6520*/  IMAD.WIDE.U32 R2, R2, 0x78, R8 ;  /* 0x0000007802027825 */ /* 0x000fc800078e0008 */
[----:B------:R-:W-:Y:S01]  /*6530*/  IMAD.IADD R5, R3, 0x1, R4 ;  /* 0x0000000103057824 */ /* 0x000fe200078e0204 */
[----:B------:R-:W-:Y:S01]  /*6540*/  IADD3 R10, P1, R10, R2, RZ ;  /* 0x000000020a0a7210 */ /* 0x000fe20007f3e0ff */
[----:B------:R-:W-:-:S04]  /*6550*/  IMAD.MOV.U32 R4, RZ, RZ, R2 ;  /* 0x000000ffff047224 */ /* 0x000fc800078e0002 */
[----:B------:R-:W-:Y:S02]  /*6560*/  IMAD.X R11, R11, 0x1, R5, P1 ;  /* 0x000000010b0b7824 */ /* 0x000fe400008e0605 */
[----:B------:R-:W-:Y:S06]  /*6570*/  @!P0 BRA `(.L_x_29) ;  /* 0x000000a8006c8947 */ /* 0x000fec0003800000 */
[----:B------:R-:W-:Y:S01]  /*6580*/  R2UR UR5, R12 ;  /* 0x000000000c0572ca */ /* 0x000fe200000e0000 */
[----:B01----:R-:W0:Y:S01]  /*6590*/  LDC.64 R232, c[0x0][0x5a8] ;  /* 0x00016a00ffe87b82 */ /* 0x003e220000000a00 */
[----:B------:R-:W-:Y:S01]  /*65a0*/  ULDC.64 UR8, c[0x0][0x5b8] ;  /* 0x00016e0000087ab9 */ /* 0x000fe20000000a00 */
[----:B------:R-:W-:Y:S01]  /*65b0*/  ISETP.GE.AND P3, PT, R19, 0x1, PT ;  /* 0x000000011300780c */ /* 0x000fe20003f66270 */
[----:B------:R-:W-:Y:S02]  /*65c0*/  UIMAD UR4, UR11, UR8, URZ ;  /* 0x000000080b0472a4 */ /* 0x000fe4000f8e023f */
[----:B------:R-:W-:Y:S01]  /*65d0*/  IMAD.U32 R2, RZ, RZ, UR8 ;  /* 0x00000008ff027e24 */ /* 0x000fe2000f8e00ff */
[----:B------:R-:W-:Y:S01]  /*65e0*/  BSSY B1, `(.L_x_30) ;  /* 0x000000f000017945 */ /* 0x000fe20003800000 */
[----:B------:R-:W-:Y:S01]  /*65f0*/  ISETP.LT.OR P1, PT, R0, 0x1, !P3 ;  /* 0x000000010000780c */ /* 0x000fe20005f21670 */
[----:B------:R-:W1:Y:S04]  /*6600*/  LDC.64 R12, c[0x0][0x5b0] ;  /* 0x00016c00ff0c7b82 */ /* 0x000e680000000a00 */
[----:B------:R-:W-:-:S02]  /*6610*/  UIMAD UR4, UR5, UR9, UR4 ;  /* 0x00000009050472a4 */ /* 0x000fc4000f8e0204 */
[----:B------:R-:W-:-:S04]  /*6620*/  IMAD.WIDE.U32 R14, R2, UR5, R14 ;  /* 0x00000005020e7c25 */ /* 0x000fc8000f8e000e */
[----:B------:R-:W-:Y:S02]  /*6630*/  IMAD.MOV.U32 R234, RZ, RZ, R14 ;  /* 0x000000ffffea7224 */ /* 0x000fe400078e000e */
[----:B------:R-:W-:Y:S02]  /*6640*/  VIADD R235, R15, UR4 ;  /* 0x000000040feb7c36 */ /* 0x000fe40008000000 */
[----:B-1----:R-:W-:Y:S02]  /*6650*/  IMAD R20, R12, UR13, RZ ;  /* 0x0000000d0c147c24 */ /* 0x002fe4000f8e02ff */
[----:B------:R-:W-:-:S04]  /*6660*/  IMAD.WIDE.U32 R2, R21, R12, R234 ;  /* 0x0000000c15027225 */ /* 0x000fc800078e00ea */
[----:B------:R-:W-:Y:S01]  /*6670*/  IMAD R20, R21, R13, R20 ;  /* 0x0000000d15147224 */ /* 0x000fe200078e0214 */
[----:B0-----:R-:W-:-:S04]  /*6680*/  IADD3 R22, P0, R2, R232, RZ ;  /* 0x000000e802167210 */ /* 0x001fc80007f1e0ff */
[----:B------:R-:W-:Y:S01]  /*6690*/  IADD3.X R23, R233, R3, R20, P0, !PT ;  /* 0x00000003e9177210 */ /* 0x000fe200007fe414 */
[----:B------:R-:W-:Y:S08]  /*66a0*/  @P1 BRA `(.L_x_31) ;  /* 0x0000000000081947 */ /* 0x000ff00003800000 */
[----:B------:R-:W-:Y:S02]  /*66b0*/  ULDC.64 UR4, c[0x0][0x208] ;  /* 0x0000820000047ab9 */ /* 0x000fe40000000a00 */
[----:B------:R0:W5:Y:S03]  /*66c0*/  LDG.E.U8 R16, desc[UR4][R22.64] ;  /* 0x0000000416107981 */ /* 0x000166000c1e1100 */
.L_x_31:
[----:B------:R-:W-:Y:S05]  /*66d0*/  BSYNC B1 ;  /* 0x0000000000017941 */ /* 0x000fea0003800000 */
.L_x_30:
[----:B------:R-:W2:Y:S01]  /*66e0*/  LDL.LU R3, [R1+0x60] ;  /* 0x0000600001037983 */ /* 0x000ea20000300800 */
[----:B-----5:R-:W-:Y:S01]  /*66f0*/  LOP3.LUT R2, R16, 0xffff, RZ, 0xc0, !PT ;  /* 0x0000ffff10027812 */ /* 0x020fe200078ec0ff */
[----:B------:R-:W-:Y:S01]  /*6700*/  ULDC.64 UR4, c[0x0][0x208] ;  /* 0x0000820000047ab9 */ /* 0x000fe20000000a00 */
[----:B------:R-:W-:Y:S01]  /*6710*/  ISETP.LT.OR P0, PT, R0, 0x2, !P3 ;  /* 0x000000020000780c */ /* 0x000fe20005f01670 */
[----:B------:R-:W-:Y:S01]  /*6720*/  BSSY B1, `(.L_x_32) ;  /* 0x000000a000017945 */ /* 0x000fe20003800000 */
[----:B------:R-:W-:-:S05]  /*6730*/  PRMT R2, R2, 0x8880, RZ ;  /* 0x0000888002027816 */ /* 0x000fca00000000ff */
[----:B------:R-:W-:-:S04]  /*6740*/  IMAD R2, R2, R18, RZ ;  /* 0x0000001202027224 */ /* 0x000fc800078e02ff */
[----:B--2---:R-:W-:-:S05]  /*6750*/  @!P1 IMAD R3, R3, R17, R2 ;  /* 0x0000001103039224 */ /* 0x004fca00078e0202 */
[----:B------:R1:W-:Y:S01]  /*6760*/  @!P1 STG.E.U8 desc[UR4][R6.64], R3 ;  /* 0x0000000306009986 */ /* 0x0003e2000c101104 */
[----:B------:R-:W-:Y:S05]  /*6770*/  @P0 BRA `(.L_x_33) ;  /* 0x0000000000100947 */ /* 0x000fea0003800000 */
[----:B------:R-:W-:Y:S02]  /*6780*/  ULDC.64 UR4, c[0x0][0x208] ;  /* 0x0000820000047ab9 */ /* 0x000fe40000000a00 */
[----:B------:R-:W2:Y:S02]  /*6790*/  LDG.E.U8 R16, desc[UR4][R22.64+0x1] ;  /* 0x0000010416107981 */ /* 0x000ea4000c1e1100 */
[----:B--2---:R-:W-:-:S05]  /*67a0*/  PRMT R2, R16, 0x8880, RZ ;  /* 0x0000888010027816 */ /* 0x004fca00000000ff */
[----:B------:R-:W-:-:S07]  /*67b0*/  IMAD R2, R2, R18, RZ ;  /* 0x0000001202027224 */ /* 0x000fce00078e02ff */
.L_x_33:
[----:B------:R-:W-:Y:S05]  /*67c0*/  BSYNC B1 ;  /* 0x0000000000017941 */ /* 0x000fea0003800000 */
.L_x_32:
[----:B-1----:R-:W2:Y:S01]  /*67d0*/  LDL.LU R3, [R1+0x64] ;  /* 0x0000640001037983 */ /* 0x002ea20000300800 */
[----:B------:R-:W-:Y:S01]  /*67e0*/  ISETP.GE.AND P2, PT, R19, 0x9, PT ;  /* 0x000000091300780c */ /* 0x000fe20003f46270 */
[----:B------:R-:W-:Y:S01]  /*67f0*/  ULDC.64 UR4, c[0x0][0x208] ;  /* 0x0000820000047ab9 */ /* 0x000fe20000000a00 */
[C---:B------:R-:W-:Y:S01]  /*6800*/  SHF.L.U64.HI R237, R12.reuse, 0x3, R13 ;  /* 0x000000030ced7819 */ /* 0x040fe2000001020d */
[----:B------:R-:W-:Y:S01]  /*6810*/  IMAD.SHL.U32 R236, R12, 0x8, RZ ;  /* 0x000000080cec7824 */ /* 0x000fe200078e00ff */
[----:B------:R-:W-:Y:S01]  /*6820*/  ISETP.LT.OR P4, PT, R0, 0x1, !P2 ;  /* 0x000000010000780c */ /* 0x000fe20005781670 */
[----:B------:R-:W-:Y:S01]  /*6830*/  BSSY B1, `(.L_x_34) ;  /* 0x000000d000017945 */ /* 0x000fe20003800000 */
[----:B--2---:R-:W-:-:S05]  /*6840*/  @!P0 IMAD R3, R3, R17, R2 ;  /* 0x0000001103038224 */ /* 0x004fca00078e0202 */
[----:B------:R1:W-:Y:S02]  /*6850*/  @!P0 STG.E.U8 desc[UR4][R6.64+0x1], R3 ;  /* 0x0000010306008986 */ /* 0x0003e4000c101104 */
[----:B-1----:R-:W-:Y:S02]  /*6860*/  IMAD.MOV.U32 R3, RZ, RZ, R20 ;  /* 0x000000ffff037224 */ /* 0x002fe400078e0014 */
[----:B------:R-:W-:-:S04]  /*6870*/  IMAD.WIDE.U32 R20, R21, R12, R236 ;  /* 0x0000000c15147225 */ /* 0x000fc800078e00ec */
[----:B------:R-:W-:Y:S01]  /*6880*/  IMAD.IADD R3, R3, 0x1, R21 ;  /* 0x0000000103037824 */ /* 0x000fe200078e0215 */
[----:B------:R-:W-:-:S04]  /*6890*/  IADD3 R20, P0, P1, R14, R232, R20 ;  /* 0x000000e80e147210 */ /* 0x000fc8000791e014 */
[----:B------:R-:W-:Y:S01]  /*68a0*/  IADD3.X R21, R235, R233, R3, P0, P1 ;  /* 0x000000e9eb157210 */ /* 0x000fe200007e2403 */
[----:B------:R-:W-:Y:S08]  /*68b0*/  @P4 BRA `(.L_x_35) ;  /* 0x0000000000104947 */ /* 0x000ff00003800000 */
[----:B------:R-:W-:Y:S02]  /*68c0*/  ULDC.64 UR4, c[0x0][0x208] ;  /* 0x0000820000047ab9 */ /* 0x000fe40000000a00 */
[----:B------:R-:W2:Y:S02]  /*68d0*/  LDG.E.U8 R16, desc[UR4][R20.64] ;  /* 0x0000000414107981 */ /* 0x000ea4000c1e1100 */
[----:B--2---:R-:W-:-:S05]  /*68e0*/  PRMT R2, R16, 0x8880, RZ ;  /* 0x0000888010027816 */ /* 0x004fca00000000ff */
[----:B------:R-:W-:-:S07]  /*68f0*/  IMAD R2, R2, R18, RZ ;  /* 0x0000001202027224 */ /* 0x000fce00078e02ff */
.L_x_35:
[----:B------:R-:W-:Y:S05]  /*6900*/  BSYNC B1 ;  /* 0x0000000000017941 */ /* 0x000fea0003800000 */
.L_x_34:
[----:B------:R-:W2:Y:S01]  /*6910*/  LDL.LU R3, [R1+0x68] ;  /* 0x0000680001037983 */ /* 0x000ea20000300800 */
[----:B------:R-:W-:Y:S01]  /*6920*/  ISETP.LT.OR P0, PT, R0, 0x2, !P2 ;  /* 0x000000020000780c */ /* 0x000fe20005701670 */
[----:B------:R-:W-:Y:S01]  /*6930*/  ULDC.64 UR4, c[0x0][0x208] ;  /* 0x0000820000047ab9 */ /* 0x000fe20000000a00 */
[----:B------:R-:W-:Y:S01]  /*6940*/  BSSY B1, `(.L_x_36) ;  /* 0x0000008000017945 */ /* 0x000fe20003800000 */
[----:B--2---:R-:W-:-:S05]  /*6950*/  @!P4 IMAD R3, R3, R17, R2 ;  /* 0x000000110303c224 */ /* 0x004fca00078e0202 */
[----:B------:R1:W-:Y:S05]  /*6960*/  @!P4 STG.E.U8 desc[UR4][R8.64], R3 ;  /* 0x000000030800c986 */ /* 0x0003ea000c101104 */
[----:B------:R-:W-:Y:S05]  /*6970*/  @P0 BRA `(.L_x_37) ;  /* 0x0000000000100947 */ /* 0x000fea0003800000 */
[----:B------:R-:W-:Y:S02]  /*6980*/  ULDC.64 UR4, c[0x0][0x208] ;  /* 0x0000820000047ab9 */ /* 0x000fe40000000a00 */
[----:B------:R-:W2:Y:S02]  /*6990*/  LDG.E.U8 R16, desc[UR4][R20.64+0x1] ;  /* 0x0000010414107981 */ /* 0x000ea4000c1e1100 */
[----:B--2---:R-:W-:-:S05]  /*69a0*/  PRMT R2, R16, 0x8880, RZ ;  /* 0x0000888010027816 */ /* 0x004fca00000000ff */
[----:B------:R-:W-:-:S07]  /*69b0*/  IMAD R2, R2, R18, RZ ;  /* 0x0000001202027224 */ /* 0x000fce00078e02ff */
.L_x_37:
[----:B------:R-:W-:Y:S05]  /*69c0*/  BSYNC B1 ;  /* 0x0000000000017941 */ /* 0x000fea0003800000 */
.L_x_36:
[----:B-1----:R-:W2:Y:S01]  /*69d0*/  LDL.LU R3, [R1+0x6c] ;  /* 0x00006c0001037983 */ /* 0x002ea20000300800 */
        /* <DEDUP_REMOVED lines=10> */
.L_x_39:
[----:B------:R-:W-:Y:S05]  /*6a80*/  BSYNC B1 ;  /* 0x0000000000017941 */ /* 0x000fea0003800000 */
.L_x_38:
[----:B------:R-:W2:Y:S04]  /*6a90*/  LDL.LU R15, [R1+0x70] ;  /* 0x00007000010f7983 */ /* 0x000ea80000300800 */
[----:B-1----:R-:W3:Y:S01]  /*6aa0*/  LDL.LU R3, [R1+0x84] ;  /* 0x0000840001037983 */ /* 0x002ee20000300800 */
[----:B------:R-:W-:-:S03]  /*6ab0*/  ULDC.64 UR4, c[0x0][0x208] ;  /* 0x0000820000047ab9 */ /* 0x000fc60000000a00 */
[----:B------:R1:W-:Y:S01]  /*6ac0*/  STL.64 [R1+0xa8], R4 ;  /* 0x0000a80401007387 */ /* 0x0003e20000100a00 */
[----:B--2---:R-:W-:Y:S01]  /*6ad0*/  @!P1 IMAD R15, R15, R17, R2 ;  /* 0x000000110f0f9224 */ /* 0x004fe200078e0202 */
[----:B---3--:R-:W-:-:S04]  /*6ae0*/  IADD3 R3, P0, R3, 0x80, RZ ;  /* 0x0000008003037810 */ /* 0x008fc80007f1e0ff */
[----:B------:R2:W-:Y:S01]  /*6af0*/  @!P1 STG.E.U8 desc[UR4][R6.64+0x8], R15 ;  /* 0x0000080f06009986 */ /* 0x0005e2000c101104 */
[----:B-1----:R-:W-:-:S04]  /*6b00*/  IMAD.WIDE.U32 R4, R3, R12, R236 ;  /* 0x0000000c03047225 */ /* 0x002fc800078e00ec */
[----:B------:R-:W-:-:S04]  /*6b10*/  IMAD.WIDE.U32 R236, R3, R12, R234 ;  /* 0x0000000c03ec7225 */ /* 0x000fc800078e00ea */
[----:B--2---:R-:W-:-:S04]  /*6b20*/  IMAD.X R15, RZ, RZ, UR13, P0 ;  /* 0x0000000dff0f7e24 */ /* 0x004fc800080e06ff */
[----:B------:R-:W-:Y:S01]  /*6b30*/  IMAD R15, R15, R12, RZ ;  /* 0x0000000c0f0f7224 */ /* 0x000fe200078e02ff */
[----:B------:R-:W-:-:S03]  /*6b40*/  IADD3 R12, P1, P4, R14, R232, R4 ;  /* 0x000000e80e0c7210 */ /* 0x000fc60007c3e004 */
[----:B------:R-:W-:-:S04]  /*6b50*/  IMAD R13, R3, R13, R15 ;  /* 0x0000000d030d7224 */ /* 0x000fc800078e020f */
[----:B------:R-:W-:Y:S02]  /*6b60*/  IMAD.IADD R3, R13, 0x1, R5 ;  /* 0x000000010d037824 */ /* 0x000fe400078e0205 */
[----:B------:R1:W5:Y:S01]  /*6b70*/  LDL.LU.64 R4, [R1+0xa8] ;  /* 0x0000a80001047983 */ /* 0x0003620000300a00 */
[----:B------:R-:W-:Y:S01]  /*6b80*/  ISETP.LT.OR P5, PT, R0, 0xa, !P3 ;  /* 0x0000000a0000780c */ /* 0x000fe20005fa1670 */
[----:B------:R-:W-:Y:S01]  /*6b90*/  BSSY B1, `(.L_x_40) ;  /* 0x0000009000017945 */ /* 0x000fe20003800000 */
[----:B------:R-:W-:-:S04]  /*6ba0*/  IADD3 R14, P0, R236, R232, RZ ;  /* 0x000000e8ec0e7210 */ /* 0x000fc80007f1e0ff */
[----:B------:R-:W-:Y:S02]  /*6bb0*/  IADD3.X R15, R233, R237, R13, P0, !PT ;  /* 0x000000ede90f7210 */ /* 0x000fe400007fe40d */
[----:B------:R-:W-:-:S05]  /*6bc0*/  IADD3.X R13, R235, R233, R3, P1, P4 ;  /* 0x000000e9eb0d7210 */ /* 0x000fca0000fe8403 */
[----:B-1----:R-:W-:Y:S05]  /*6bd0*/  @P5 BRA `(.L_x_41) ;  /* 0x0000000000105947 */ /* 0x002fea0003800000 */
[----:B------:R-:W-:Y:S02]  /*6be0*/  ULDC.64 UR4, c[0x0][0x208] ;  /* 0x0000820000047ab9 */ /* 0x000fe40000000a00 */
[----:B------:R-:W2:Y:S02]  /*6bf0*/  LDG.E.U8 R16, desc[UR4][R22.64+0x9] ;  /* 0x0000090416107981 */ /* 0x000ea4000c1e1100 */
[----:B--2---:R-:W-:-:S05]  /*6c00*/  PRMT R2, R16, 0x8880, RZ ;  /* 0x0000888010027816 */ /* 0x004fca00000000ff */
[----:B------:R-:W-:-:S07]  /*6c10*/  IMAD R2, R2, R18, RZ ;  /* 0x0000001202027224 */ /* 0x000fce00078e02ff */
.L_x_41:
[----:B------:R-:W-:Y:S05]  /*6c20*/  BSYNC B1 ;  /* 0x0000000000017941 */ /* 0x000fea0003800000 */
.L_x_40:
[----:B------:R-:W2:Y:S01]  /*6c30*/  LDL.LU R3, [R1+0x74] ;  /* 0x0000740001037983 */ /* 0x000ea20000300800 */
[C---:B------:R-:W-:Y:S01]  /*6c40*/  ISETP.LT.OR P0, PT, R0.reuse, 0x9, !P2 ;  /* 0x000000090000780c */ /* 0x040fe20005701670 */
[----:B------:R-:W-:Y:S01]  /*6c50*/  ULDC.64 UR4, c[0x0][0x208] ;  /* 0x0000820000047ab9 */ /* 0x000fe20000000a00 */
[----:B------:R-:W-:Y:S01]  /*6c60*/  ISETP.GE.AND P1, PT, R19, 0x81, PT ;  /* 0x000000811300780c */ /* 0x000fe20003f26270 */
[----:B------:R-:W-:Y:S01]  /*6c70*/  BSSY B1, `(.L_x_42) ;  /* 0x000000a000017945 */ /* 0x000fe20003800000 */
[----:B------:R-:W-:Y:S01]  /*6c80*/  ISETP.LT.OR P4, PT, R0, 0xa, !P2 ;  /* 0x0000000a0000780c */ /* 0x000fe20005781670 */
[----:B--2---:R-:W-:-:S05]  /*6c90*/  @!P5 IMAD R3, R3, R17, R2 ;  /* 0x000000110303d224 */ /* 0x004fca00078e0202 */
[----:B------:R1:W-:Y:S01]  /*6ca0*/  @!P5 STG.E.U8 desc[UR4][R6.64+0x9], R3 ;  /* 0x000009030600d986 */ /* 0x0003e2000c101104 */
[----:B------:R-:W-:Y:S02]  /*6cb0*/  ISETP.LT.OR P5, PT, R0, 0x1, !P1 ;  /* 0x000000010000780c */ /* 0x000fe40004fa1670 */
[----:B------:R-:W-:Y:S11]  /*6cc0*/  @P0 BRA `(.L_x_43) ;  /* 0x0000000000100947 */ /* 0x000ff60003800000 */
[----:B------:R-:W-:Y:S02]  /*6cd0*/  ULDC.64 UR4, c[0x0][0x208] ;  /* 0x0000820000047ab9 */ /* 0x000fe40000000a00 */
[----:B------:R-:W2:Y:S02]  /*6ce0*/  LDG.E.U8 R16, desc[UR4][R20.64+0x8] ;  /* 0x0000080414107981 */ /* 0x000ea4000c1e1100 */
[----:B--2---:R-:W-:-:S05]  /*6cf0*/  PRMT R2, R16, 0x8880, RZ ;  /* 0x0000888010027816 */ /* 0x004fca00000000ff */
[----:B------:R-:W-:-:S07]  /*6d00*/  IMAD R2, R2, R18, RZ ;  /* 0x0000001202027224 */ /* 0x000fce00078e02ff */
.L_x_43:
[----:B------:R-:W-:Y:S05]  /*6d10*/  BSYNC B1 ;  /* 0x0000000000017941 */ /* 0x000fea0003800000 */
.L_x_42:
[----:B-1----:R-:W2:Y:S01]  /*6d20*/  LDL.LU R3, [R1+0x78] ;  /* 0x0000780001037983 */ /* 0x002ea20000300800 */
[----:B------:R-:W-:Y:S01]  /*6d30*/  ULDC.64 UR4, c[0x0][0x208] ;  /* 0x0000820000047ab9 */ /* 0x000fe20000000a00 */
[----:B------:R-:W-:Y:S01]  /*6d40*/  BSSY B1, `(.L_x_44) ;  /* 0x0000008000017945 */ /* 0x000fe20003800000 */
[----:B--2---:R-:W-:-:S05]  /*6d50*/  @!P0 IMAD R3, R3, R17, R2 ;  /* 0x0000001103038224 */ /* 0x004fca00078e0202 */
[----:B------:R1:W-:Y:S01]  /*6d60*/  @!P0 STG.E.U8 desc[UR4][R8.64+0x8], R3 ;  /* 0x0000080308008986 */ /* 0x0003e2000c101104 */
[----:B------:R-:W-:Y:S05]  /*6d70*/  @P4 BRA `(.L_x_45) ;  /* 0x0000000000104947 */ /* 0x000fea0003800000 */
[----:B------:R-:W-:Y:S02]  /*6d80*/  ULDC.64 UR4, c[0x0][0x208] ;  /* 0x0000820000047ab9 */ /* 0x000fe40000000a00 */
[----:B------:R-:W2:Y:S02]  /*6d90*/  LDG.E.U8 R16, desc[UR4][R20.64+0x9] ;  /* 0x0000090414107981 */ /* 0x000ea4000c1e1100 */
[----:B--2---:R-:W-:-:S05]  /*6da0*/  PRMT R2, R16, 0x8880, RZ ;  /* 0x0000888010027816 */ /* 0x004fca00000000ff */
[----:B------:R-:W-:-:S07]  /*6db0*/  IMAD R2, R2, R18, RZ ;  /* 0x0000001202027224 */ /* 0x000fce00078e02ff */
.L_x_45:
[----:B------:R-:W-:Y:S05]  /*6dc0*/  BSYNC B1 ;  /* 0x0000000000017941 */ /* 0x000fea0003800000 */
.L_x_44:
        /* <DEDUP_REMOVED lines=10> */
.L_x_47:
[----:B------:R-:W-:Y:S05]  /*6e70*/  BSYNC B1 ;  /* 0x0000000000017941 */ /* 0x000fea0003800000 */
.L_x_46:
[----:B-1----:R-:W2:Y:S01]  /*6e80*/  LDL.LU R3, [R1+0x40] ;  /* 0x0000400001037983 */ /* 0x002ea20000300800 */
[C---:B------:R-:W-:Y:S01]  /*6e90*/  ISETP.LT.OR P4, PT, R0.reuse, 0x2, !P1 ;  /* 0x000000020000780c */ /* 0x040fe20004f81670 */
[----:B------:R-:W-:Y:S01]  /*6ea0*/  ULDC.64 UR4, c[0x0][0x208] ;  /* 0x0000820000047ab9 */ /* 0x000fe20000000a00 */
[----:B------:R-:W-:Y:S01]  /*6eb0*/  ISETP.GE.AND P0, PT, R19, 0x89, PT ;  /* 0x000000891300780c */ /* 0x000fe20003f06270 */
[----:B------:R-:W-:Y:S03]  /*6ec0*/  BSSY B1, `(.L_x_48) ;  /* 0x000000a000017945 */ /* 0x000fe60003800000 */
[----:B------:R-:W-:Y:S01]  /*6ed0*/  ISETP.LT.OR P6, PT, R0, 0x2, !P0 ;  /* 0x000000020000780c */ /* 0x000fe200047c1670 */
[----:B--2---:R-:W-:-:S05]  /*6ee0*/  @!P5 IMAD R3, R3, R17, R2 ;  /* 0x000000110303d224 */ /* 0x004fca00078e0202 */
[----:B-----5:R1:W-:Y:S01]  /*6ef0*/  @!P5 STG.E.U8 desc[UR4][R4.64], R3 ;  /* 0x000000030400d986 */ /* 0x0203e2000c101104 */
[----:B------:R-:W-:Y:S01]  /*6f00*/  ISETP.LT.OR P5, PT, R0, 0x1, !P0 ;  /* 0x000000010000780c */ /* 0x000fe200047a1670 */
[----:B------:R-:W-:-:S12]  /*6f10*/  @P4 BRA `(.L_x_49) ;  /* 0x0000000000104947 */ /* 0x000fd80003800000 */
[----:B------:R-:W-:Y:S02]  /*6f20*/  ULDC.64 UR4, c[0x0][0x208] ;  /* 0x0000820000047ab9 */ /* 0x000fe40000000a00 */
[----:B------:R-:W2:Y:S02]  /*6f30*/  LDG.E.U8 R16, desc[UR4][R14.64+0x1] ;  /* 0x000001040e107981 */ /* 0x000ea4000c1e1100 */
[----:B--2---:R-:W-:-:S05]  /*6f40*/  PRMT R2, R16, 0x8880, RZ ;  /* 0x0000888010027816 */ /* 0x004fca00000000ff */
[----:B------:R-:W-:-:S07]  /*6f50*/  IMAD R2, R2, R18, RZ ;  /* 0x0000001202027224 */ /* 0x000fce00078e02ff */
.L_x_49:
[----:B------:R-:W-:Y:S05]  /*6f60*/  BSYNC B1 ;  /* 0x0000000000017941 */ /* 0x000fea0003800000 */
.L_x_48:
        /* <DEDUP_REMOVED lines=10> */
.L_x_51:
[----:B------:R-:W-:Y:S05]  /*7010*/  BSYNC B1 ;  /* 0x0000000000017941 */ /* 0x000fea0003800000 */
.L_x_50:
        /* <DEDUP_REMOVED lines=10> */
.L_x_53:
[----:B------:R-:W-:Y:S05]  /*70c0*/  BSYNC B1 ;  /* 0x0000000000017941 */ /* 0x000fea0003800000 */
.L_x_52:
[----:B-1----:R-:W2:Y:S01]  /*70d0*/  LDL.LU R3, [R1+0x4c] ;  /* 0x00004c0001037983 */ /* 0x002ea20000300800 */
[C---:B------:R-:W-:Y:S01]  /*70e0*/  ISETP.LT.OR P4, PT, R0.reuse, 0x9, !P1 ;  /* 0x000000090000780c */ /* 0x040fe20004f81670 */
[----:B------:R-:W-:Y:S01]  /*70f0*/  ULDC.64 UR4, c[0x0][0x208] ;  /* 0x0000820000047ab9 */ /* 0x000fe20000000a00 */
[----:B------:R-:W-:Y:S01]  /*7100*/  BSSY B1, `(.L_x_54) ;  /* 0x000000a000017945 */ /* 0x000fe20003800000 */
[----:B------:R-:W-:Y:S01]  /*7110*/  ISETP.LT.OR P5, PT, R0, 0x9, !P0 ;  /* 0x000000090000780c */ /* 0x000fe200047a1670 */
[----:B--2---:R-:W-:-:S05]  /*7120*/  @!P6 IMAD R3, R3, R17, R2 ;  /* 0x000000110303e224 */ /* 0x004fca00078e0202 */
[----:B------:R1:W-:Y:S01]  /*7130*/  @!P6 STG.E.U8 desc[UR4][R10.64+0x1], R3 ;  /* 0x000001030a00e986 */ /* 0x0003e2000c101104 */
[----:B------:R-:W-:-:S03]  /*7140*/  ISETP.LT.OR P6, PT, R0, 0xa, !P1 ;  /* 0x0000000a0000780c */ /* 0x000fc60004fc1670 */
[----:B------:R-:W-:Y:S10]  /*7150*/  @P4 BRA `(.L_x_55) ;  /* 0x0000000000104947 */ /* 0x000ff40003800000 */
[----:B------:R-:W-:Y:S02]  /*7160*/  ULDC.64 UR4, c[0x0][0x208] ;  /* 0x0000820000047ab9 */ /* 0x000fe40000000a00 */
[----:B------:R-:W2:Y:S02]  /*7170*/  LDG.E.U8 R16, desc[UR4][R14.64+0x8] ;  /* 0x000008040e107981 */ /* 0x000ea4000c1e1100 */
[----:B--2---:R-:W-:-:S05]  /*7180*/  PRMT R2, R16, 0x8880, RZ ;  /* 0x0000888010027816 */ /* 0x004fca00000000ff */
[----:B------:R-:W-:-:S07]  /*7190*/  IMAD R2, R2, R18, RZ ;  /* 0x0000001202027224 */ /* 0x000fce00078e02ff */
.L_x_55:
[----:B------:R-:W-:Y:S05]  /*71a0*/  BSYNC B1 ;  /* 0x0000000000017941 */ /* 0x000fea0003800000 */
.L_x_54:
        /* <DEDUP_REMOVED lines=10> */
.L_x_57:
[----:B------:R-:W-:Y:S05]  /*7250*/  BSYNC B1 ;  /* 0x0000000000017941 */ /* 0x000fea0003800000 */
.L_x_56:
        /* <DEDUP_REMOVED lines=10> */
.L_x_59:
[----:B------:R-:W-:Y:S05]  /*7300*/  BSYNC B1 ;  /* 0x0000000000017941 */ /* 0x000fea0003800000 */
.L_x_58:
        /* <DEDUP_REMOVED lines=13> */
.L_x_61:
[----:B------:R-:W-:Y:S05]  /*73e0*/  BSYNC B1 ;  /* 0x0000000000017941 */ /* 0x000fea0003800000 */
.L_x_60:
        /* <DEDUP_REMOVED lines=10> */
.L_x_63:
[----:B------:R-:W-:Y:S05]  /*7490*/  BSYNC B1 ;  /* 0x0000000000017941 */ /* 0x000fea0003800000 */
.L_x_62:
        /* <DEDUP_REMOVED lines=10> */
.L_x_65:
[----:B------:R-:W-:Y:S05]  /*7540*/  BSYNC B1 ;  /* 0x0000000000017941 */ /* 0x000fea0003800000 */
.L_x_64:
        /* <DEDUP_REMOVED lines=13> */
.L_x_67:
[----:B------:R-:W-:Y:S05]  /*7620*/  BSYNC B1 ;  /* 0x0000000000017941 */ /* 0x000fea0003800000 */
.L_x_66:
        /* <DEDUP_REMOVED lines=10> */
.L_x_69:
[----:B------:R-:W-:Y:S05]  /*76d0*/  BSYNC B1 ;  /* 0x0000000000017941 */ /* 0x000fea0003800000 */
.L_x_68:
        /* <DEDUP_REMOVED lines=10> */
.L_x_71:
[----:B------:R-:W-:Y:S05]  /*7780*/  BSYNC B1 ;  /* 0x0000000000017941 */ /* 0x000fea0003800000 */
.L_x_70:
        /* <DEDUP_REMOVED lines=13> */
.L_x_73:
[----:B------:R-:W-:Y:S05]  /*7860*/  BSYNC B1 ;  /* 0x0000000000017941 */ /* 0x000fea0003800000 */
.L_x_72:
        /* <DEDUP_REMOVED lines=10> */
.L_x_75:
[----:B------:R-:W-:Y:S05]  /*7910*/  BSYNC B1 ;  /* 0x0000000000017941 */ /* 0x000fea0003800000 */
.L_x_74:
        /* <DEDUP_REMOVED lines=10> */
.L_x_77:
[----:B------:R-:W-:Y:S05]  /*79c0*/  BSYNC B1 ;  /* 0x0000000000017941 */ /* 0x000fea0003800000 */
.L_x_76:
        /* <DEDUP_REMOVED lines=13> */
.L_x_79:
[----:B------:R-:W-:Y:S05]  /*7aa0*/  BSYNC B1 ;  /* 0x0000000000017941 */ /* 0x000fea0003800000 */
.L_x_78:
[----:B-1----:R-:W2:Y:S01]  /*7ab0*/  LDL.LU R3, [R1] ;  /* 0x0000000001037983 */ /* 0x002ea20000300800 */
        /* <DEDUP_REMOVED lines=9> */
.L_x_81:
[----:B------:R-:W-:Y:S05]  /*7b50*/  BSYNC B1 ;  /* 0x0000000000017941 */ /* 0x000fea0003800000 */
.L_x_80:
        /* <DEDUP_REMOVED lines=10> */
.L_x_83:
[----:B------:R-:W-:Y:S05]  /*7c00*/  BSYNC B1 ;  /* 0x0000000000017941 */ /* 0x000fea0003800000 */
.L_x_82:
        /* <DEDUP_REMOVED lines=13> */
.L_x_85:
[----:B------:R-:W-:Y:S05]  /*7ce0*/  BSYNC B1 ;  /* 0x0000000000017941 */ /* 0x000fea0003800000 */
.L_x_84:
        /* <DEDUP_REMOVED lines=10> */
.L_x_87:
[----:B------:R-:W-:Y:S05]  /*7d90*/  BSYNC B1 ;  /* 0x0000000000017941 */ /* 0x000fea0003800000 */
.L_x_86:
        /* <DEDUP_REMOVED lines=10> */
.L_x_89:
[----:B------:R-:W-:Y:S05]  /*7e40*/  BSYNC B1 ;  /* 0x0000000000017941 */ /* 0x000fea0003800000 */
.L_x_88:
        /* <DEDUP_REMOVED lines=13> */
.L_x_91:
[----:B------:R-:W-:Y:S05]  /*7f20*/  BSYNC B1 ;  /* 0x0000000000017941 */ /* 0x000fea0003800000 */
.L_x_90:
        /* <DEDUP_REMOVED lines=10> */
.L_x_93:
[----:B------:R-:W-:Y:S05]  /*7fd0*/  BSYNC B1 ;  /* 0x0000000000017941 */ /* 0x000fea0003800000 */
.L_x_92:
        /* <DEDUP_REMOVED lines=10> */
.L_x_95:
[----:B------:R-:W-:Y:S05]  /*8080*/  BSYNC B1 ;  /* 0x0000000000017941 */ /* 0x000fea0003800000 */
.L_x_94:
[----:B------:R-:W-:Y:S01]  /*8090*/  ISETP.LT.OR P4, PT, R0, 0x22, !P3 ;  /* 0x000000220000780c */ /* 0x000fe20005f81670 */
[----:B------:R-:W-:Y:S01]  /*80a0*/  @!P5 IMAD R224, R224, R17, R2 ;  /* 0x00000011e0e0d224 */ /* 0x000fe200078e0202 */
[----:B------:R-:W-:Y:S01]  /*80b0*/  ULDC.64 UR4, c[0x0][0x208] ;  /* 0x0000820000047ab9 */ /* 0x000fe20000000a00 */
[----:B------:R-:W-:Y:S01]  /*80c0*/  BSSY B1, `(.L_x_96) ;  /* 0x0000009000017945 */ /* 0x000fe20003800000 */
[C---:B------:R-:W-:Y:S02]  /*80d0*/  ISETP.LT.OR P6, PT, R0.reuse, 0x21, !P2 ;  /* 0x000000210000780c */ /* 0x040fe400057c1670 */
[----:B------:R2:W-:Y:S01]  /*80e0*/  @!P5 STG.E.U8 desc[UR4][R6.64+0x20], R224 ;  /* 0x000020e00600d986 */ /* 0x0005e2000c101104 */
[----:B------:R-:W-:-:S06]  /*80f0*/  ISETP.LT.OR P5, PT, R0, 0x22, !P2 ;  /* 0x000000220000780c */ /* 0x000fcc00057a1670 */
[----:B------:R-:W-:Y:S07]  /*8100*/  @P4 BRA `(.L_x_97) ;  /* 0x0000000000104947 */ /* 0x000fee0003800000 */
[----:B------:R-:W-:Y:S02]  /*8110*/  ULDC.64 UR4, c[0x0][0x208] ;  /* 0x0000820000047ab9 */ /* 0x000fe40000000a00 */
[----:B------:R-:W1:Y:S02]  /*8120*/  LDG.E.U8 R16, desc[UR4][R22.64+0x21] ;  /* 0x0000210416107981 */ /* 0x000e64000c1e1100 */
[----:B-1----:R-:W-:-:S05]  /*8130*/  PRMT R3, R16, 0x8880, RZ ;  /* 0x0000888010037816 */ /* 0x002fca00000000ff */
[----:B------:R-:W-:-:S07]  /*8140*/  IMAD R2, R3, R18, RZ ;  /* 0x0000001203027224 */ /* 0x000fce00078e02ff */
.L_x_97:
[----:B------:R-:W-:Y:S05]  /*8150*/  BSYNC B1 ;  /* 0x0000000000017941 */ /* 0x000fea0003800000 */
.L_x_96:
[----:B------:R-:W-:Y:S01]  /*8160*/  @!P4 IMAD R225, R225, R17, R2 ;  /* 0x00000011e1e1c224 */ /* 0x000fe200078e0202 */
[----:B------:R-:W-:Y:S01]  /*8170*/  ULDC.64 UR4, c[0x0][0x208] ;  /* 0x0000820000047ab9 */ /* 0x000fe20000000a00 */
[----:B------:R-:W-:Y:S03]  /*8180*/  BSSY B1, `(.L_x_98) ;  /* 0x0000007000017945 */ /* 0x000fe60003800000 */
[----:B------:R3:W-:Y:S01]  /*8190*/  @!P4 STG.E.U8 desc[UR4][R6.64+0x21], R225 ;  /* 0x000021e10600c986 */ /* 0x0007e2000c101104 */
[----:B------:R-:W-:Y:S05]  /*81a0*/  @P6 BRA `(.L_x_99) ;  /* 0x0000000000106947 */ /* 0x000fea0003800000 */
[----:B------:R-:W-:Y:S02]  /*81b0*/  ULDC.64 UR4, c[0x0][0x208] ;  /* 0x0000820000047ab9 */ /* 0x000fe40000000a00 */
[----:B------:R-:W1:Y:S02]  /*81c0*/  LDG.E.U8 R16, desc[UR4][R20.64+0x20] ;  /* 0x0000200414107981 */ /* 0x000e64000c1e1100 */
[----:B-1----:R-:W-:-:S05]  /*81d0*/  PRMT R3, R16, 0x8880, RZ ;  /* 0x0000888010037816 */ /* 0x002fca00000000ff */
[----:B------:R-:W-:-:S07]  /*81e0*/  IMAD R2, R3, R18, RZ ;  /* 0x0000001203027224 */ /* 0x000fce00078e02ff */
.L_x_99:
[----:B------:R-:W-:Y:S05]  /*81f0*/  BSYNC B1 ;  /* 0x0000000000017941 */ /* 0x000fea0003800000 */
.L_x_98:
[----:B-1----:R-:W-:Y:S01]  /*8200*/  @!P6 IMAD R3, R226, R17, R2 ;  /* 0x00000011e203e224 */ /* 0x002fe200078e0202 */
        /* <DEDUP_REMOVED lines=8> */
.L_x_101:
[----:B------:R-:W-:Y:S05]  /*8290*/  BSYNC B1 ;  /* 0x0000000000017941 */ /* 0x000fea0003800000 */
.L_x_100:
[C---:B------:R-:W-:Y:S01]  /*82a0*/  ISETP.LT.OR P4, PT, R0.reuse, 0x29, !P3 ;  /* 0x000000290000780c */ /* 0x040fe20005f81670 */
        /* <DEDUP_REMOVED lines=11> */
.L_x_103:
[----:B------:R-:W-:Y:S05]  /*8360*/  BSYNC B1 ;  /* 0x0000000000017941 */ /* 0x000fea0003800000 */
.L_x_102:
        /* <DEDUP_REMOVED lines=9> */
.L_x_105:
[----:B------:R-:W-:Y:S05]  /*8400*/  BSYNC B1 ;  /* 0x0000000000017941 */ /* 0x000fea0003800000 */
.L_x_104:
        /* <DEDUP_REMOVED lines=9> */
.L_x_107:
[----:B------:R-:W-:Y:S05]  /*84a0*/  BSYNC B1 ;  /* 0x0000000000017941 */ /* 0x000fea0003800000 */
.L_x_106:
[----:B------:R-:W-:Y:S01]  /*84b0*/  ISETP.LT.OR P4, PT, R0, 0x2a, !P2 ;  /* 0x0000002a0000780c */ /* 0x000fe20005781670 */
[----:B-1----:R-:W-:Y:S01]  /*84c0*/  @!P5 IMAD R3, R230, R17, R2 ;  /* 0x00000011e603d224 */ /* 0x002fe200078e0202 */
        /* <DEDUP_REMOVED lines=10> */
.L_x_109:
[----:B------:R-:W-:Y:S05]  /*8570*/  BSYNC B1 ;  /* 0x0000000000017941 */ /* 0x000fea0003800000 */
.L_x_108:
        /* <DEDUP_REMOVED lines=9> */
.L_x_111:
[----:B------:R-:W-:Y:S05]  /*8610*/  BSYNC B1 ;  /* 0x0000000000017941 */ /* 0x000fea0003800000 */
.L_x_110:
        /* <DEDUP_REMOVED lines=9> */
.L_x_113:
[----:B------:R-:W-:Y:S05]  /*86b0*/  BSYNC B1 ;  /* 0x0000000000017941 */ /* 0x000fea0003800000 */
.L_x_112:
        /* <DEDUP_REMOVED lines=12> */
.L_x_115:
[----:B------:R-:W-:Y:S05]  /*8780*/  BSYNC B1 ;  /* 0x0000000000017941 */ /* 0x000fea0003800000 */
.L_x_114:
        /* <DEDUP_REMOVED lines=9> */
.L_x_117:
[----:B------:R-:W-:Y:S05]  /*8820*/  BSYNC B1 ;  /* 0x0000000000017941 */ /* 0x000fea0003800000 */
.L_x_116:
        /* <DEDUP_REMOVED lines=9> */
.L_x_119:
[----:B------:R-:W-:Y:S05]  /*88c0*/  BSYNC B1 ;  /* 0x0000000000017941 */ /* 0x000fea0003800000 */
.L_x_118:
        /* <DEDUP_REMOVED lines=12> */
.L_x_121:
[----:B------:R-:W-:Y:S05]  /*8990*/  BSYNC B1 ;  /* 0x0000000000017941 */ /* 0x000fea0003800000 */
.L_x_120:
        /* <DEDUP_REMOVED lines=9> */
.L_x_123:
[----:B------:R-:W-:Y:S05]  /*8a30*/  BSYNC B1 ;  /* 0x0000000000017941 */ /* 0x000fea0003800000 */
.L_x_122:
        /* <DEDUP_REMOVED lines=9> */
.L_x_125:
[----:B------:R-:W-:Y:S05]  /*8ad0*/  BSYNC B1 ;  /* 0x0000000000017941 */ /* 0x000fea0003800000 */
.L_x_124:
        /* <DEDUP_REMOVED lines=12> */
.L_x_127:
[----:B------:R-:W-:Y:S05]  /*8ba0*/  BSYNC B1 ;  /* 0x0000000000017941 */ /* 0x000fea0003800000 */
.L_x_126:
        /* <DEDUP_REMOVED lines=9> */
.L_x_129:
[----:B------:R-:W-:Y:S05]  /*8c40*/  BSYNC B1 ;  /* 0x0000000000017941 */ /* 0x000fea0003800000 */
.L_x_128:
        /* <DEDUP_REMOVED lines=9> */
.L_x_131:
[----:B------:R-:W-:Y:S05]  /*8ce0*/  BSYNC B1 ;  /* 0x0000000000017941 */ /* 0x000fea0003800000 */
.L_x_130:
        /* <DEDUP_REMOVED lines=12> */
.L_x_133:
[----:B------:R-:W-:Y:S05]  /*8db0*/  BSYNC B1 ;  /* 0x0000000000017941 */ /* 0x000fea0003800000 */
.L_x_132:
        /* <DEDUP_REMOVED lines=9> */
.L_x_135:
[----:B------:R-:W-:Y:S05]  /*8e50*/  BSYNC B1 ;  /* 0x0000000000017941 */ /* 0x000fea0003800000 */
.L_x_134:
        /* <DEDUP_REMOVED lines=9> */
.L_x_137:
[----:B------:R-:W-:Y:S05]  /*8ef0*/  BSYNC B1 ;  /* 0x0000000000017941 */ /* 0x000fea0003800000 */
.L_x_136:
        /* <DEDUP_REMOVED lines=12> */
.L_x_139:
[----:B------:R-:W-:Y:S05]  /*8fc0*/  BSYNC B1 ;  /* 0x0000000000017941 */ /* 0x000fea0003800000 */
.L_x_138:
        /* <DEDUP_REMOVED lines=9> */
.L_x_141:
[----:B------:R-:W-:Y:S05]  /*9060*/  BSYNC B1 ;  /* 0x0000000000017941 */ /* 0x000fea0003800000 */
.L_x_140:
        /* <DEDUP_REMOVED lines=9> */
.L_x_143:
[----:B------:R-:W-:Y:S05]  /*9100*/  BSYNC B1 ;  /* 0x0000000000017941 */ /* 0x000fea0003800000 */
.L_x_142:
        /* <DEDUP_REMOVED lines=12> */
.L_x_145:
[----:B------:R-:W-:Y:S05]  /*91d0*/  BSYNC B1 ;  /* 0x0000000000017941 */ /* 0x000fea0003800000 */
.L_x_144:
        /* <DEDUP_REMOVED lines=9> */
.L_x_147:
[----:B------:R-:W-:Y:S05]  /*9270*/  BSYNC B1 ;  /* 0x0000000000017941 */ /* 0x000fea0003800000 */
.L_x_146:
        /* <DEDUP_REMOVED lines=9> */
.L_x_149:
[----:B------:R-:W-:Y:S05]  /*9310*/  BSYNC B1 ;  /* 0x0000000000017941 */ /* 0x000fea0003800000 */
.L_x_148:
        /* <DEDUP_REMOVED lines=12> */
.L_x_151:
[----:B------:R-:W-:Y:S05]  /*93e0*/  BSYNC B1 ;  /* 0x0000000000017941 */ /* 0x000fea0003800000 */
.L_x_150:
        /* <DEDUP_REMOVED lines=9> */
.L_x_153:
[----:B------:R-:W-:Y:S05]  /*9480*/  BSYNC B1 ;  /* 0x0000000000017941 */ /* 0x000fea0003800000 */
.L_x_152:
        /* <DEDUP_REMOVED lines=9> */
.L_x_155:
[----:B------:R-:W-:Y:S05]  /*9520*/  BSYNC B1 ;  /* 0x0000000000017941 */ /* 0x000fea0003800000 */
.L_x_154:
        /* <DEDUP_REMOVED lines=12> */
.L_x_157:
[----:B------:R-:W-:Y:S05]  /*95f0*/  BSYNC B1 ;  /* 0x0000000000017941 */ /* 0x000fea0003800000 */
.L_x_156:
        /* <DEDUP_REMOVED lines=9> */
.L_x_159:
[----:B------:R-:W-:Y:S05]  /*9690*/  BSYNC B1 ;  /* 0x0000000000017941 */ /* 0x000fea0003800000 */
.L_x_158:
        /* <DEDUP_REMOVED lines=9> */
.L_x_161:
[----:B------:R-:W-:Y:S05]  /*9730*/  BSYNC B1 ;  /* 0x0000000000017941 */ /* 0x000fea0003800000 */
.L_x_160:
        /* <DEDUP_REMOVED lines=12> */
.L_x_163:
[----:B------:R-:W-:Y:S05]  /*9800*/  BSYNC B1 ;  /* 0x0000000000017941 */ /* 0x000fea0003800000 */
.L_x_162:
        /* <DEDUP_REMOVED lines=9> */
.L_x_165:
[----:B------:R-:W-:Y:S05]  /*98a0*/  BSYNC B1 ;  /* 0x0000000000017941 */ /* 0x000fea0003800000 */
.L_x_164:
        /* <DEDUP_REMOVED lines=9> */
.L_x_167:
[----:B------:R-:W-:Y:S05]  /*9940*/  BSYNC B1 ;  /* 0x0000000000017941 */ /* 0x000fea0003800000 */
.L_x_166:
        /* <DEDUP_REMOVED lines=12> */
.L_x_169:
[----:B------:R-:W-:Y:S05]  /*9a10*/  BSYNC B1 ;  /* 0x0000000000017941 */ /* 0x000fea0003800000 */
.L_x_168:
        /* <DEDUP_REMOVED lines=9> */
.L_x_171:
[----:B------:R-:W-:Y:S05]  /*9ab0*/  BSYNC B1 ;  /* 0x0000000000017941 */ /* 0x000fea0003800000 */
.L_x_170:
        /* <DEDUP_REMOVED lines=9> */
.L_x_173:
[----:B------:R-:W-:Y:S05]  /*9b50*/  BSYNC B1 ;  /* 0x0000000000017941 */ /* 0x000fea0003800000 */
.L_x_172:
        /* <DEDUP_REMOVED lines=12> */
.L_x_175:
[----:B------:R-:W-:Y:S05]  /*9c20*/  BSYNC B1 ;  /* 0x0000000000017941 */ /* 0x000fea0003800000 */
.L_x_174:
        /* <DEDUP_REMOVED lines=9> */
.L_x_177:
[----:B------:R-:W-:Y:S05]  /*9cc0*/  BSYNC B1 ;  /* 0x0000000000017941 */ /* 0x000fea0003800000 */
.L_x_176:
        /* <DEDUP_REMOVED lines=9> */
.L_x_179:
[----:B------:R-:W-:Y:S05]  /*9d60*/  BSYNC B1 ;  /* 0x0000000000017941 */ /* 0x000fea0003800000 */
.L_x_178:
        /* <DEDUP_REMOVED lines=12> */
.L_x_181:
[----:B------:R-:W-:Y:S05]  /*9e30*/  BSYNC B1 ;  /* 0x0000000000017941 */ /* 0x000fea0003800000 */
.L_x_180:
        /* <DEDUP_REMOVED lines=9> */
.L_x_183:
[----:B------:R-:W-:Y:S05]  /*9ed0*/  BSYNC B1 ;  /* 0x0000000000017941 */ /* 0x000fea0003800000 */
.L_x_182:
        /* <DEDUP_REMOVED lines=9> */
.L_x_185:
[----:B------:R-:W-:Y:S05]  /*9f70*/  BSYNC B1 ;  /* 0x0000000000017941 */ /* 0x000fea0003800000 */
.L_x_184:
        /* <DEDUP_REMOVED lines=12> */
.L_x_187:
[----:B------:R-:W-:Y:S05]  /*a040*/  BSYNC B1 ;  /* 0x0000000000017941 */ /* 0x000fea0003800000 */
.L_x_186:
        /* <DEDUP_REMOVED lines=9> */
.L_x_189:
[----:B------:R-:W-:Y:S05]  /*a0e0*/  BSYNC B1 ;  /* 0x0000000000017941 */ /* 0x000fea0003800000 */
.L_x_188:
        /* <DEDUP_REMOVED lines=9> */
.L_x_191:
[----:B------:R-:W-:Y:S05]  /*a180*/  BSYNC B1 ;  /* 0x0000000000017941 */ /* 0x000fea0003800000 */
.L_x_190:
        /* <DEDUP_REMOVED lines=12> */
.L_x_193:
[----:B------:R-:W-:Y:S05]  /*a250*/  BSYNC B1 ;  /* 0x0000000000017941 */ /* 0x000fea0003800000 */
.L_x_192:
        /* <DEDUP_REMOVED lines=9> */
.L_x_195:
[----:B------:R-:W-:Y:S05]  /*a2f0*/  BSYNC B1 ;  /* 0x0000000000017941 */ /* 0x000fea0003800000 */
.L_x_194:
        /* <DEDUP_REMOVED lines=9> */
.L_x_197:
[----:B------:R-:W-:Y:S05]  /*a390*/  BSYNC B1 ;  /* 0x0000000000017941 */ /* 0x000fea0003800000 */
.L_x_196:
        /* <DEDUP_REMOVED lines=12> */
.L_x_199:
[----:B------:R-:W-:Y:S05]  /*a460*/  BSYNC B1 ;  /* 0x0000000000017941 */ /* 0x000fea0003800000 */
.L_x_198:
        /* <DEDUP_REMOVED lines=9> */
.L_x_201:
[----:B------:R-:W-:Y:S05]  /*a500*/  BSYNC B1 ;  /* 0x0000000000017941 */ /* 0x000fea0003800000 */
.L_x_200:
        /* <DEDUP_REMOVED lines=9> */
.L_x_203:
[----:B------:R-:W-:Y:S05]  /*a5a0*/  BSYNC B1 ;  /* 0x0000000000017941 */ /* 0x000fea0003800000 */
.L_x_202:
        /* <DEDUP_REMOVED lines=12> */
.L_x_205:
[----:B------:R-:W-:Y:S05]  /*a670*/  BSYNC B1 ;  /* 0x0000000000017941 */ /* 0x000fea0003800000 */
.L_x_204:
        /* <DEDUP_REMOVED lines=9> */
.L_x_207:
[----:B------:R-:W-:Y:S05]  /*a710*/  BSYNC B1 ;  /* 0x0000000000017941 */ /* 0x000fea0003800000 */
.L_x_206:
        /* <DEDUP_REMOVED lines=9> */
.L_x_209:
[----:B------:R-:W-:Y:S05]  /*a7b0*/  BSYNC B1 ;  /* 0x0000000000017941 */ /* 0x000fea0003800000 */
.L_x_208:
        /* <DEDUP_REMOVED lines=12> */
.L_x_211:
[----:B------:R-:W-:Y:S05]  /*a880*/  BSYNC B1 ;  /* 0x0000000000017941 */ /* 0x000fea0003800000 */
.L_x_210:
        /* <DEDUP_REMOVED lines=9> */
.L_x_213:
[----:B------:R-:W-:Y:S05]  /*a920*/  BSYNC B1 ;  /* 0x0000000000017941 */ /* 0x000fea0003800000 */
.L_x_212:
        /* <DEDUP_REMOVED lines=9> */
.L_x_215:
[----:B------:R-:W-:Y:S05]  /*a9c0*/  BSYNC B1 ;  /* 0x0000000000017941 */ /* 0x000fea0003800000 */
.L_x_214:
        /* <DEDUP_REMOVED lines=12> */
.L_x_217:
[----:B------:R-:W-:Y:S05]  /*aa90*/  BSYNC B1 ;  /* 0x0000000000017941 */ /* 0x000fea0003800000 */
.L_x_216:
        /* <DEDUP_REMOVED lines=9> */
.L_x_219:
[----:B------:R-:W-:Y:S05]  /*ab30*/  BSYNC B1 ;  /* 0x0000000000017941 */ /* 0x000fea0003800000 */
.L_x_218:
        /* <DEDUP_REMOVED lines=9> */
.L_x_221:
[----:B------:R-:W-:Y:S05]  /*abd0*/  BSYNC B1 ;  /* 0x0000000000017941 */ /* 0x000fea0003800000 */
.L_x_220:
        /* <DEDUP_REMOVED lines=12> */
.L_x_223:
[----:B------:R-:W-:Y:S05]  /*aca0*/  BSYNC B1 ;  /* 0x0000000000017941 */ /* 0x000fea0003800000 */
.L_x_222:
        /* <DEDUP_REMOVED lines=9> */
.L_x_225:
[----:B------:R-:W-:Y:S05]  /*ad40*/  BSYNC B1 ;  /* 0x0000000000017941 */ /* 0x000fea0003800000 */
.L_x_224:
        /* <DEDUP_REMOVED lines=9> */
.L_x_227:
[----:B------:R-:W-:Y:S05]  /*ade0*/  BSYNC B1 ;  /* 0x0000000000017941 */ /* 0x000fea0003800000 */
.L_x_226:
        /* <DEDUP_REMOVED lines=12> */
.L_x_229:
[----:B------:R-:W-:Y:S05]  /*aeb0*/  BSYNC B1 ;  /* 0x0000000000017941 */ /* 0x000fea0003800000 */
.L_x_228:
        /* <DEDUP_REMOVED lines=9> */
.L_x_231:
[----:B------:R-:W-:Y:S05]  /*af50*/  BSYNC B1 ;  /* 0x0000000000017941 */ /* 0x000fea0003800000 */
.L_x_230:
        /* <DEDUP_REMOVED lines=9> */
.L_x_233:
[----:B------:R-:W-:Y:S05]  /*aff0*/  BSYNC B1 ;  /* 0x0000000000017941 */ /* 0x000fea0003800000 */
.L_x_232:
        /* <DEDUP_REMOVED lines=12> */
.L_x_235:
[----:B------:R-:W-:Y:S05]  /*b0c0*/  BSYNC B1 ;  /* 0x0000000000017941 */ /* 0x000fea0003800000 */
.L_x_234:
        /* <DEDUP_REMOVED lines=9> */
.L_x_237:
[----:B------:R-:W-:Y:S05]  /*b160*/  BSYNC B1 ;  /* 0x0000000000017941 */ /* 0x000fea0003800000 */
.L_x_236:
        /* <DEDUP_REMOVED lines=9> */
.L_x_239:
[----:B------:R-:W-:Y:S05]  /*b200*/  BSYNC B1 ;  /* 0x0000000000017941 */ /* 0x000fea0003800000 */
.L_x_238:
        /* <DEDUP_REMOVED lines=12> */
.L_x_241:
[----:B------:R-:W-:Y:S05]  /*b2d0*/  BSYNC B1 ;  /* 0x0000000000017941 */ /* 0x000fea0003800000 */
.L_x_240:
        /* <DEDUP_REMOVED lines=9> */
.L_x_243:
[----:B------:R-:W-:Y:S05]  /*b370*/  BSYNC B1 ;  /* 0x0000000000017941 */ /* 0x000fea0003800000 */
.L_x_242:
        /* <DEDUP_REMOVED lines=9> */
.L_x_245:
[----:B------:R-:W-:Y:S05]  /*b410*/  BSYNC B1 ;  /* 0x0000000000017941 */ /* 0x000fea0003800000 */
.L_x_244:
        /* <DEDUP_REMOVED lines=12> */
.L_x_247:
[----:B------:R-:W-:Y:S05]  /*b4e0*/  BSYNC B1 ;  /* 0x0000000000017941 */ /* 0x000fea0003800000 */
.L_x_246:
        /* <DEDUP_REMOVED lines=9> */
.L_x_249:
[----:B------:R-:W-:Y:S05]  /*b580*/  BSYNC B1 ;  /* 0x0000000000017941 */ /* 0x000fea0003800000 */
.L_x_248:
        /* <DEDUP_REMOVED lines=9> */
.L_x_251:
[----:B------:R-:W-:Y:S05]  /*b620*/  BSYNC B1 ;  /* 0x0000000000017941 */ /* 0x000fea0003800000 */
.L_x_250:
        /* <DEDUP_REMOVED lines=12> */
.L_x_253:
[----:B------:R-:W-:Y:S05]  /*b6f0*/  BSYNC B1 ;  /* 0x0000000000017941 */ /* 0x000fea0003800000 */
.L_x_252:
        /* <DEDUP_REMOVED lines=9> */
.L_x_255:
[----:B------:R-:W-:Y:S05]  /*b790*/  BSYNC B1 ;  /* 0x0000000000017941 */ /* 0x000fea0003800000 */
.L_x_254:
        /* <DEDUP_REMOVED lines=9> */
.L_x_257:
[----:B------:R-:W-:Y:S05]  /*b830*/  BSYNC B1 ;  /* 0x0000000000017941 */ /* 0x000fea0003800000 */
.L_x_256:
        /* <DEDUP_REMOVED lines=12> */
.L_x_259:
[----:B------:R-:W-:Y:S05]  /*b900*/  BSYNC B1 ;  /* 0x0000000000017941 */ /* 0x000fea0003800000 */
.L_x_258:
        /* <DEDUP_REMOVED lines=9> */
.L_x_261:
[----:B------:R-:W-:Y:S05]  /*b9a0*/  BSYNC B1 ;  /* 0x0000000000017941 */ /* 0x000fea0003800000 */
.L_x_260:
        /* <DEDUP_REMOVED lines=9> */
.L_x_263:
[----:B------:R-:W-:Y:S05]  /*ba40*/  BSYNC B1 ;  /* 0x0000000000017941 */ /* 0x000fea0003800000 */
.L_x_262:
        /* <DEDUP_REMOVED lines=12> */
.L_x_265:
[----:B------:R-:W-:Y:S05]  /*bb10*/  BSYNC B1 ;  /* 0x0000000000017941 */ /* 0x000fea0003800000 */
.L_x_264:
        /* <DEDUP_REMOVED lines=9> */
.L_x_267:
[----:B------:R-:W-:Y:S05]  /*bbb0*/  BSYNC B1 ;  /* 0x0000000000017941 */ /* 0x000fea0003800000 */
.L_x_266:
        /* <DEDUP_REMOVED lines=9> */
.L_x_269:
[----:B------:R-:W-:Y:S05]  /*bc50*/  BSYNC B1 ;  /* 0x0000000000017941 */ /* 0x000fea0003800000 */
.L_x_268:
        /* <DEDUP_REMOVED lines=12> */
.L_x_271:
[----:B------:R-:W-:Y:S05]  /*bd20*/  BSYNC B1 ;  /* 0x0000000000017941 */ /* 0x000fea0003800000 */
.L_x_270:
        /* <DEDUP_REMOVED lines=9> */
.L_x_273:
[----:B------:R-:W-:Y:S05]  /*bdc0*/  BSYNC B1 ;  /* 0x0000000000017941 */ /* 0x000fea0003800000 */
.L_x_272:
        /* <DEDUP_REMOVED lines=9> */
.L_x_275:
[----:B------:R-:W-:Y:S05]  /*be60*/  BSYNC B1 ;  /* 0x0000000000017941 */ /* 0x000fea0003800000 */
.L_x_274:
        /* <DEDUP_REMOVED lines=12> */
.L_x_277:
[----:B------:R-:W-:Y:S05]  /*bf30*/  BSYNC B1 ;  /* 0x0000000000017941 */ /* 0x000fea0003800000 */
.L_x_276:
        /* <DEDUP_REMOVED lines=9> */
.L_x_279:
[----:B------:R-:W-:Y:S05]  /*bfd0*/  BSYNC B1 ;  /* 0x0000000000017941 */ /* 0x000fea0003800000 */
.L_x_278:
        /* <DEDUP_REMOVED lines=9> */
.L_x_281:
[----:B------:R-:W-:Y:S05]  /*c070*/  BSYNC B1 ;  /* 0x0000000000017941 */ /* 0x000fea0003800000 */
.L_x_280:
        /* <DEDUP_REMOVED lines=12> */
.L_x_283:
[----:B------:R-:W-:Y:S05]  /*c140*/  BSYNC B1 ;  /* 0x0000000000017941 */ /* 0x000fea0003800000 */
.L_x_282:
        /* <DEDUP_REMOVED lines=9> */
.L_x_285:
[----:B------:R-:W-:Y:S05]  /*c1e0*/  BSYNC B1 ;  /* 0x0000000000017941 */ /* 0x000fea0003800000 */
.L_x_284:
        /* <DEDUP_REMOVED lines=9> */
.L_x_287:
[----:B------:R-:W-:Y:S05]  /*c280*/  BSYNC B1 ;  /* 0x0000000000017941 */ /* 0x000fea0003800000 */
.L_x_286:
        /* <DEDUP_REMOVED lines=12> */
.L_x_289:
[----:B------:R-:W-:Y:S05]  /*c350*/  BSYNC B1 ;  /* 0x0000000000017941 */ /* 0x000fea0003800000 */
.L_x_288:
        /* <DEDUP_REMOVED lines=9> */
.L_x_291:
[----:B------:R-:W-:Y:S05]  /*c3f0*/  BSYNC B1 ;  /* 0x0000000000017941 */ /* 0x000fea0003800000 */
.L_x_290:
        /* <DEDUP_REMOVED lines=9> */
.L_x_293:
[----:B------:R-:W-:Y:S05]  /*c490*/  BSYNC B1 ;  /* 0x0000000000017941 */ /* 0x000fea0003800000 */
.L_x_292:
        /* <DEDUP_REMOVED lines=12> */
.L_x_295:
[----:B------:R-:W-:Y:S05]  /*c560*/  BSYNC B1 ;  /* 0x0000000000017941 */ /* 0x000fea0003800000 */
.L_x_294:
        /* <DEDUP_REMOVED lines=9> */
.L_x_297:
[----:B------:R-:W-:Y:S05]  /*c600*/  BSYNC B1 ;  /* 0x0000000000017941 */ /* 0x000fea0003800000 */
.L_x_296:
        /* <DEDUP_REMOVED lines=9> */
.L_x_299:
[----:B------:R-:W-:Y:S05]  /*c6a0*/  BSYNC B1 ;  /* 0x0000000000017941 */ /* 0x000fea0003800000 */
.L_x_298:
        /* <DEDUP_REMOVED lines=12> */
.L_x_301:
[----:B------:R-:W-:Y:S05]  /*c770*/  BSYNC B1 ;  /* 0x0000000000017941 */ /* 0x000fea0003800000 */
.L_x_300:
        /* <DEDUP_REMOVED lines=9> */
.L_x_303:
[----:B------:R-:W-:Y:S05]  /*c810*/  BSYNC B1 ;  /* 0x0000000000017941 */ /* 0x000fea0003800000 */
.L_x_302:
        /* <DEDUP_REMOVED lines=9> */
.L_x_305:
[----:B------:R-:W-:Y:S05]  /*c8b0*/  BSYNC B1 ;  /* 0x0000000000017941 */ /* 0x000fea0003800000 */
.L_x_304:
        /* <DEDUP_REMOVED lines=12> */
.L_x_307:
[----:B------:R-:W-:Y:S05]  /*c980*/  BSYNC B1 ;  /* 0x0000000000017941 */ /* 0x000fea0003800000 */
.L_x_306:
        /* <DEDUP_REMOVED lines=9> */
.L_x_309:
[----:B------:R-:W-:Y:S05]  /*ca20*/  BSYNC B1 ;  /* 0x0000000000017941 */ /* 0x000fea0003800000 */
.L_x_308:
        /* <DEDUP_REMOVED lines=9> */
.L_x_311:
[----:B------:R-:W-:Y:S05]  /*cac0*/  BSYNC B1 ;  /* 0x0000000000017941 */ /* 0x000fea0003800000 */
.L_x_310:
        /* <DEDUP_REMOVED lines=12> */
.L_x_313:
[----:B------:R-:W-:Y:S05]  /*cb90*/  BSYNC B1 ;  /* 0x0000000000017941 */ /* 0x000fea0003800000 */
.L_x_312:
        /* <DEDUP_REMOVED lines=9> */
.L_x_315:
[----:B------:R-:W-:Y:S05]  /*cc30*/  BSYNC B1 ;  /* 0x0000000000017941 */ /* 0x000fea0003800000 */
.L_x_314:
        /* <DEDUP_REMOVED lines=9> */
.L_x_317:
[----:B------:R-:W-:Y:S05]  /*ccd0*/  BSYNC B1 ;  /* 0x0000000000017941 */ /* 0x000fea0003800000 */
.L_x_316:
        /* <DEDUP_REMOVED lines=12> */
.L_x_319:
[----:B------:R-:W-:Y:S05]  /*cda0*/  BSYNC B1 ;  /* 0x0000000000017941 */ /* 0x000fea0003800000 */
.L_x_318:
        /* <DEDUP_REMOVED lines=9> */
.L_x_321:
[----:B------:R-:W-:Y:S05]  /*ce40*/  BSYNC B1 ;  /* 0x0000000000017941 */ /* 0x000fea0003800000 */
.L_x_320:
        /* <DEDUP_REMOVED lines=9> */
.L_x_323:
[----:B------:R-:W-:Y:S05]  /*cee0*/  BSYNC B1 ;  /* 0x0000000000017941 */ /* 0x000fea0003800000 */
.L_x_322:
        /* <DEDUP_REMOVED lines=12> */
.L_x_325:
[----:B------:R-:W-:Y:S05]  /*cfb0*/  BSYNC B1 ;  /* 0x0000000000017941 */ /* 0x000fea0003800000 */
.L_x_324:
        /* <DEDUP_REMOVED lines=9> */
.L_x_327:
[----:B------:R-:W-:Y:S05]  /*d050*/  BSYNC B1 ;  /* 0x0000000000017941 */ /* 0x000fea0003800000 */
.L_x_326:
        /* <DEDUP_REMOVED lines=9> */
.L_x_329:
[----:B------:R-:W-:Y:S05]  /*d0f0*/  BSYNC B1 ;  /* 0x0000000000017941 */ /* 0x000fea0003800000 */
.L_x_328:
        /* <DEDUP_REMOVED lines=12> */
.L_x_331:
[----:B------:R-:W-:Y:S05]  /*d1c0*/  BSYNC B1 ;  /* 0x0000000000017941 */ /* 0x000fea0003800000 */
.L_x_330:
        /* <DEDUP_REMOVED lines=9> */
.L_x_333:
[----:B------:R-:W-:Y:S05]  /*d260*/  BSYNC B1 ;  /* 0x0000000000017941 */ /* 0x000fea0003800000 */
.L_x_332:
        /* <DEDUP_REMOVED lines=9> */
.L_x_335:
[----:B------:R-:W-:Y:S05]  /*d300*/  BSYNC B1 ;  /* 0x0000000000017941 */ /* 0x000fea0003800000 */
.L_x_334:
        /* <DEDUP_REMOVED lines=12> */
.L_x_337:
[----:B------:R-:W-:Y:S05]  /*d3d0*/  BSYNC B1 ;  /* 0x0000000000017941 */ /* 0x000fea0003800000 */
.L_x_336:
        /* <DEDUP_REMOVED lines=9> */
.L_x_339:
[----:B------:R-:W-:Y:S05]  /*d470*/  BSYNC B1 ;  /* 0x0000000000017941 */ /* 0x000fea0003800000 */
.L_x_338:
        /* <DEDUP_REMOVED lines=9> */
.L_x_341:
[----:B------:R-:W-:Y:S05]  /*d510*/  BSYNC B1 ;  /* 0x0000000000017941 */ /* 0x000fea0003800000 */
.L_x_340:
        /* <DEDUP_REMOVED lines=12> */
.L_x_343:
[----:B------:R-:W-:Y:S05]  /*d5e0*/  BSYNC B1 ;  /* 0x0000000000017941 */ /* 0x000fea0003800000 */
.L_x_342:
        /* <DEDUP_REMOVED lines=9> */
.L_x_345:
[----:B------:R-:W-:Y:S05]  /*d680*/  BSYNC B1 ;  /* 0x0000000000017941 */ /* 0x000fea0003800000 */
.L_x_344:
        /* <DEDUP_REMOVED lines=9> */
.L_x_347:
[----:B------:R-:W-:Y:S05]  /*d720*/  BSYNC B1 ;  /* 0x0000000000017941 */ /* 0x000fea0003800000 */
.L_x_346:
        /* <DEDUP_REMOVED lines=12> */
.L_x_349:
[----:B------:R-:W-:Y:S05]  /*d7f0*/  BSYNC B1 ;  /* 0x0000000000017941 */ /* 0x000fea0003800000 */
.L_x_348:
        /* <DEDUP_REMOVED lines=9> */
.L_x_351:
[----:B------:R-:W-:Y:S05]  /*d890*/  BSYNC B1 ;  /* 0x0000000000017941 */ /* 0x000fea0003800000 */
.L_x_350:
        /* <DEDUP_REMOVED lines=9> */
.L_x_353:
[----:B------:R-:W-:Y:S05]  /*d930*/  BSYNC B1 ;  /* 0x0000000000017941 */ /* 0x000fea0003800000 */
.L_x_352:
        /* <DEDUP_REMOVED lines=12> */
.L_x_355:
[----:B------:R-:W-:Y:S05]  /*da00*/  BSYNC B1 ;  /* 0x0000000000017941 */ /* 0x000fea0003800000 */
.L_x_354:
        /* <DEDUP_REMOVED lines=9> */
.L_x_357:
[----:B------:R-:W-:Y:S05]  /*daa0*/  BSYNC B1 ;  /* 0x0000000000017941 */ /* 0x000fea0003800000 */
.L_x_356:
        /* <DEDUP_REMOVED lines=9> */
.L_x_359:
[----:B------:R-:W-:Y:S05]  /*db40*/  BSYNC B1 ;  /* 0x0000000000017941 */ /* 0x000fea0003800000 */
.L_x_358:
        /* <DEDUP_REMOVED lines=12> */
.L_x_361:
[----:B------:R-:W-:Y:S05]  /*dc10*/  BSYNC B1 ;  /* 0x0000000000017941 */ /* 0x000fea0003800000 */
.L_x_360:
        /* <DEDUP_REMOVED lines=9> */
.L_x_363:
[----:B------:R-:W-:Y:S05]  /*dcb0*/  BSYNC B1 ;  /* 0x0000000000017941 */ /* 0x000fea0003800000 */
.L_x_362:
        /* <DEDUP_REMOVED lines=9> */
.L_x_365:
[----:B------:R-:W-:Y:S05]  /*dd50*/  BSYNC B1 ;  /* 0x0000000000017941 */ /* 0x000fea0003800000 */
.L_x_364:
        /* <DEDUP_REMOVED lines=12> */
.L_x_367:
[----:B------:R-:W-:Y:S05]  /*de20*/  BSYNC B1 ;  /* 0x0000000000017941 */ /* 0x000fea0003800000 */
.L_x_366:
        /* <DEDUP_REMOVED lines=9> */
.L_x_369:
[----:B------:R-:W-:Y:S05]  /*dec0*/  BSYNC B1 ;  /* 0x0000000000017941 */ /* 0x000fea0003800000 */
.L_x_368:
        /* <DEDUP_REMOVED lines=9> */
.L_x_371:
[----:B------:R-:W-:Y:S05]  /*df60*/  BSYNC B1 ;  /* 0x0000000000017941 */ /* 0x000fea0003800000 */
.L_x_370:
        /* <DEDUP_REMOVED lines=12> */
.L_x_373:
[----:B------:R-:W-:Y:S05]  /*e030*/  BSYNC B1 ;  /* 0x0000000000017941 */ /* 0x000fea0003800000 */
.L_x_372:
        /* <DEDUP_REMOVED lines=9> */
.L_x_375:
[----:B------:R-:W-:Y:S05]  /*e0d0*/  BSYNC B1 ;  /* 0x0000000000017941 */ /* 0x000fea0003800000 */
.L_x_374:
        /* <DEDUP_REMOVED lines=9> */
.L_x_377:
[----:B------:R-:W-:Y:S05]  /*e170*/  BSYNC B1 ;  /* 0x0000000000017941 */ /* 0x000fea0003800000 */
.L_x_376:
        /* <DEDUP_REMOVED lines=12> */
.L_x_379:
[----:B------:R-:W-:Y:S05]  /*e240*/  BSYNC B1 ;  /* 0x0000000000017941 */ /* 0x000fea0003800000 */
.L_x_378:
        /* <DEDUP_REMOVED lines=9> */
.L_x_381:
[----:B------:R-:W-:Y:S05]  /*e2e0*/  BSYNC B1 ;  /* 0x0000000000017941 */ /* 0x000fea0003800000 */
.L_x_380:
        /* <DEDUP_REMOVED lines=9> */
.L_x_383:
[----:B------:R-:W-:Y:S05]  /*e380*/  BSYNC B1 ;  /* 0x0000000000017941 */ /* 0x000fea0003800000 */
.L_x_382:
        /* <DEDUP_REMOVED lines=12> */
.L_x_385:
[----:B------:R-:W-:Y:S05]  /*e450*/  BSYNC B1 ;  /* 0x0000000000017941 */ /* 0x000fea0003800000 */
.L_x_384:
        /* <DEDUP_REMOVED lines=9> */
.L_x_387:
[----:B------:R-:W-:Y:S05]  /*e4f0*/  BSYNC B1 ;  /* 0x0000000000017941 */ /* 0x000fea0003800000 */
.L_x_386:
        /* <DEDUP_REMOVED lines=9> */
.L_x_389:
[----:B------:R-:W-:Y:S05]  /*e590*/  BSYNC B1 ;  /* 0x0000000000017941 */ /* 0x000fea0003800000 */
.L_x_388:
        /* <DEDUP_REMOVED lines=12> */
.L_x_391:
[----:B------:R-:W-:Y:S05]  /*e660*/  BSYNC B1 ;  /* 0x0000000000017941 */ /* 0x000fea0003800000 */
.L_x_390:
        /* <DEDUP_REMOVED lines=9> */
.L_x_393:
[----:B------:R-:W-:Y:S05]  /*e700*/  BSYNC B1 ;  /* 0x0000000000017941 */ /* 0x000fea0003800000 */
.L_x_392:
        /* <DEDUP_REMOVED lines=9> */
.L_x_395:
[----:B------:R-:W-:Y:S05]  /*e7a0*/  BSYNC B1 ;  /* 0x0000000000017941 */ /* 0x000fea0003800000 */
.L_x_394:
        /* <DEDUP_REMOVED lines=12> */
.L_x_397:
[----:B------:R-:W-:Y:S05]  /*e870*/  BSYNC B1 ;  /* 0x0000000000017941 */ /* 0x000fea0003800000 */
.L_x_396:
        /* <DEDUP_REMOVED lines=9> */
.L_x_399:
[----:B------:R-:W-:Y:S05]  /*e910*/  BSYNC B1 ;  /* 0x0000000000017941 */ /* 0x000fea0003800000 */
.L_x_398:
        /* <DEDUP_REMOVED lines=9> */
.L_x_401:
[----:B------:R-:W-:Y:S05]  /*e9b0*/  BSYNC B1 ;  /* 0x0000000000017941 */ /* 0x000fea0003800000 */
.L_x_400:
        /* <DEDUP_REMOVED lines=12> */
.L_x_403:
[----:B------:R-:W-:Y:S05]  /*ea80*/  BSYNC B1 ;  /* 0x0000000000017941 */ /* 0x000fea0003800000 */
.L_x_402:
        /* <DEDUP_REMOVED lines=9> */
.L_x_405:
[----:B------:R-:W-:Y:S05]  /*eb20*/  BSYNC B1 ;  /* 0x0000000000017941 */ /* 0x000fea0003800000 */
.L_x_404:
        /* <DEDUP_REMOVED lines=9> */
.L_x_407:
[----:B------:R-:W-:Y:S05]  /*ebc0*/  BSYNC B1 ;  /* 0x0000000000017941 */ /* 0x000fea0003800000 */
.L_x_406:
        /* <DEDUP_REMOVED lines=12> */
.L_x_409:
[----:B------:R-:W-:Y:S05]  /*ec90*/  BSYNC B1 ;  /* 0x0000000000017941 */ /* 0x000fea0003800000 */
.L_x_408:
        /* <DEDUP_REMOVED lines=9> */
.L_x_411:
[----:B------:R-:W-:Y:S05]  /*ed30*/  BSYNC B1 ;  /* 0x0000000000017941 */ /* 0x000fea0003800000 */
.L_x_410:
        /* <DEDUP_REMOVED lines=9> */
.L_x_413:
[----:B------:R-:W-:Y:S05]  /*edd0*/  BSYNC B1 ;  /* 0x0000000000017941 */ /* 0x000fea0003800000 */
.L_x_412:
        /* <DEDUP_REMOVED lines=12> */
.L_x_415:
[----:B------:R-:W-:Y:S05]  /*eea0*/  BSYNC B1 ;  /* 0x0000000000017941 */ /* 0x000fea0003800000 */
.L_x_414:
        /* <DEDUP_REMOVED lines=9> */
.L_x_417:
[----:B------:R-:W-:Y:S05]  /*ef40*/  BSYNC B1 ;  /* 0x0000000000017941 */ /* 0x000fea0003800000 */
.L_x_416:
        /* <DEDUP_REMOVED lines=9> */
.L_x_419:
[----:B------:R-:W-:Y:S05]  /*efe0*/  BSYNC B1 ;  /* 0x0000000000017941 */ /* 0x000fea0003800000 */
.L_x_418:
        /* <DEDUP_REMOVED lines=12> */
.L_x_421:
[----:B------:R-:W-:Y:S05]  /*f0b0*/  BSYNC B1 ;  /* 0x0000000000017941 */ /* 0x000fea0003800000 */
.L_x_420:
        /* <DEDUP_REMOVED lines=9> */
.L_x_423:
[----:B------:R-:W-:Y:S05]  /*f150*/  BSYNC B1 ;  /* 0x0000000000017941 */ /* 0x000fea0003800000 */
.L_x_422:
        /* <DEDUP_REMOVED lines=9> */
.L_x_425:
[----:B------:R-:W-:Y:S05]  /*f1f0*/  BSYNC B1 ;  /* 0x0000000000017941 */ /* 0x000fea0003800000 */
.L_x_424:
        /* <DEDUP_REMOVED lines=12> */
.L_x_427:
[----:B------:R-:W-:Y:S05]  /*f2c0*/  BSYNC B1 ;  /* 0x0000000000017941 */ /* 0x000fea0003800000 */
.L_x_426:
        /* <DEDUP_REMOVED lines=9> */
.L_x_429:
[----:B------:R-:W-:Y:S05]  /*f360*/  BSYNC B1 ;  /* 0x0000000000017941 */ /* 0x000fea0003800000 */
.L_x_428:
        /* <DEDUP_REMOVED lines=9> */
.L_x_431:
[----:B------:R-:W-:Y:S05]  /*f400*/  BSYNC B1 ;  /* 0x0000000000017941 */ /* 0x000fea0003800000 */
.L_x_430:
        /* <DEDUP_REMOVED lines=12> */
.L_x_433:
[----:B------:R-:W-:Y:S05]  /*f4d0*/  BSYNC B1 ;  /* 0x0000000000017941 */ /* 0x000fea0003800000 */
.L_x_432:
        /* <DEDUP_REMOVED lines=9> */
.L_x_435:
[----:B------:R-:W-:Y:S05]  /*f570*/  BSYNC B1 ;  /* 0x0000000000017941 */ /* 0x000fea0003800000 */
.L_x_434:
        /* <DEDUP_REMOVED lines=9> */
.L_x_437:
[----:B------:R-:W-:Y:S05]  /*f610*/  BSYNC B1 ;  /* 0x0000000000017941 */ /* 0x000fea0003800000 */
.L_x_436:
        /* <DEDUP_REMOVED lines=12> */
.L_x_439:
[----:B------:R-:W-:Y:S05]  /*f6e0*/  BSYNC B1 ;  /* 0x0000000000017941 */ /* 0x000fea0003800000 */
.L_x_438:
        /* <DEDUP_REMOVED lines=9> */
.L_x_441:
[----:B------:R-:W-:Y:S05]  /*f780*/  BSYNC B1 ;  /* 0x0000000000017941 */ /* 0x000fea0003800000 */
.L_x_440:
        /* <DEDUP_REMOVED lines=9> */
.L_x_443:
[----:B------:R-:W-:Y:S05]  /*f820*/  BSYNC B1 ;  /* 0x0000000000017941 */ /* 0x000fea0003800000 */
.L_x_442:
        /* <DEDUP_REMOVED lines=12> */
.L_x_445:
[----:B------:R-:W-:Y:S05]  /*f8f0*/  BSYNC B1 ;  /* 0x0000000000017941 */ /* 0x000fea0003800000 */
.L_x_444:
        /* <DEDUP_REMOVED lines=9> */
.L_x_447:
[----:B------:R-:W-:Y:S05]  /*f990*/  BSYNC B1 ;  /* 0x0000000000017941 */ /* 0x000fea0003800000 */
.L_x_446:
        /* <DEDUP_REMOVED lines=9> */
.L_x_449:
[----:B------:R-:W-:Y:S05]  /*fa30*/  BSYNC B1 ;  /* 0x0000000000017941 */ /* 0x000fea0003800000 */
.L_x_448:
        /* <DEDUP_REMOVED lines=12> */
.L_x_451:
[----:B------:R-:W-:Y:S05]  /*fb00*/  BSYNC B1 ;  /* 0x0000000000017941 */ /* 0x000fea0003800000 */
.L_x_450:
        /* <DEDUP_REMOVED lines=9> */
.L_x_453:
[----:B------:R-:W-:Y:S05]  /*fba0*/  BSYNC B1 ;  /* 0x0000000000017941 */ /* 0x000fea0003800000 */
.L_x_452:
        /* <DEDUP_REMOVED lines=9> */
.L_x_455:
[----:B------:R-:W-:Y:S05]  /*fc40*/  BSYNC B1 ;  /* 0x0000000000017941 */ /* 0x000fea0003800000 */
.L_x_454:
        /* <DEDUP_REMOVED lines=12> */
.L_x_457:
[----:B------:R-:W-:Y:S05]  /*fd10*/  BSYNC B1 ;  /* 0x0000000000017941 */ /* 0x000fea0003800000 */
.L_x_456:
        /* <DEDUP_REMOVED lines=9> */
.L_x_459:
[----:B------:R-:W-:Y:S05]  /*fdb0*/  BSYNC B1 ;  /* 0x0000000000017941 */ /* 0x000fea0003800000 */
.L_x_458:
        /* <DEDUP_REMOVED lines=9> */
.L_x_461:
[----:B------:R-:W-:Y:S05]  /*fe50*/  BSYNC B1 ;  /* 0x0000000000017941 */ /* 0x000fea0003800000 */
.L_x_460:
        /* <DEDUP_REMOVED lines=12> */
.L_x_463:
[----:B------:R-:W-:Y:S05]  /*ff20*/  BSYNC B1 ;  /* 0x0000000000017941 */ /* 0x000fea0003800000 */
.L_x_462:
        /* <DEDUP_REMOVED lines=9> */
.L_x_465:
[----:B------:R-:W-:Y:S05]  /*ffc0*/  BSYNC B1 ;  /* 0x0000000000017941 */ /* 0x000fea0003800000 */
.L_x_464:
        /* <DEDUP_REMOVED lines=9> */
.L_x_467:
[----:B------:R-:W-:Y:S05]  /*10060*/  BSYNC B1 ;  /* 0x0000000000017941 */ /* 0x000fea0003800000 */
.L_x_466:
        /* <DEDUP_REMOVED lines=12> */
.L_x_469:
[----:B------:R-:W-:Y:S05]  /*10130*/  BSYNC B1 ;  /* 0x0000000000017941 */ /* 0x000fea0003800000 */
.L_x_468:
        /* <DEDUP_REMOVED lines=9> */
.L_x_471:
[----:B------:R-:W-:Y:S05]  /*101d0*/  BSYNC B1 ;  /* 0x0000000000017941 */ /* 0x000fea0003800000 */
.L_x_470:
        /* <DEDUP_REMOVED lines=9> */
.L_x_473:
[----:B------:R-:W-:Y:S05]  /*10270*/  BSYNC B1 ;  /* 0x0000000000017941 */ /* 0x000fea0003800000 */
.L_x_472:
        /* <DEDUP_REMOVED lines=12> */
.L_x_475:
[----:B------:R-:W-:Y:S05]  /*10340*/  BSYNC B1 ;  /* 0x0000000000017941 */ /* 0x000fea0003800000 */
.L_x_474:
        /* <DEDUP_REMOVED lines=9> */
.L_x_477:
[----:B------:R-:W-:Y:S05]  /*103e0*/  BSYNC B1 ;  /* 0x0000000000017941 */ /* 0x000fea0003800000 */
.L_x_476:
        /* <DEDUP_REMOVED lines=9> */
.L_x_479:
[----:B------:R-:W-:Y:S05]  /*10480*/  BSYNC B1 ;  /* 0x0000000000017941 */ /* 0x000fea0003800000 */
.L_x_478:
        /* <DEDUP_REMOVED lines=12> */
.L_x_481:
[----:B------:R-:W-:Y:S05]  /*10550*/  BSYNC B1 ;  /* 0x0000000000017941 */ /* 0x000fea0003800000 */
.L_x_480:
        /* <DEDUP_REMOVED lines=9> */
.L_x_483:
[----:B------:R-:W-:Y:S05]  /*105f0*/  BSYNC B1 ;  /* 0x0000000000017941 */ /* 0x000fea0003800000 */
.L_x_482:
        /* <DEDUP_REMOVED lines=9> */
.L_x_485:
[----:B------:R-:W-:Y:S05]  /*10690*/  BSYNC B1 ;  /* 0x0000000000017941 */ /* 0x000fea0003800000 */
.L_x_484:
[C---:B------:R-:W-:Y:S01]  /*106a0*/  ISETP.LT.OR P4, PT, R0.reuse, 0xe9, !P3 ;  /* 0x000000e90000780c */ /* 0x040fe20005f81670 */
[----:B------:R-:W-:Y:S01]  /*106b0*/  @!P5 IMAD R35, R35, R17, R2 ;  /* 0x000000112323d224 */ /* 0x000fe200078e0202 */
[----:B------:R-:W-:Y:S01]  /*106c0*/  ULDC.64 UR4, c[0x0][0x208] ;  /* 0x0000820000047ab9 */ /* 0x000fe20000000a00 */
[----:B------:R-:W-:Y:S01]  /*106d0*/  BSSY B1, `(.L_x_486) ;  /* 0x000000b000017945 */ /* 0x000fe20003800000 */
[C---:B------:R-:W-:Y:S02]  /*106e0*/  ISETP.LT.OR P3, PT, R0.reuse, 0xea, !P3 ;  /* 0x000000ea0000780c */ /* 0x040fe40005f61670 */
[----:B------:R0:W-:Y:S01]  /*106f0*/  @!P5 STG.E.U8 desc[UR4][R8.64+0xe1], R35 ;  /* 0x0000e1230800d986 */ /* 0x0001e2000c101104 */
[C---:B------:R-:W-:Y:S02]  /*10700*/  ISETP.LT.OR P5, PT, R0.reuse, 0xe9, !P2 ;  /* 0x000000e90000780c */ /* 0x040fe400057a1670 */
[C---:B------:R-:W-:Y:S02]  /*10710*/  ISETP.LT.OR P2, PT, R0.reuse, 0xea, !P2 ;  /* 0x000000ea0000780c */ /* 0x040fe40005741670 */
[----:B------:R-:W-:-:S02]  /*10720*/  ISETP.LT.OR P6, PT, R0, 0xe1, !P1 ;  /* 0x000000e10000780c */ /* 0x000fc40004fc1670 */
[----:B------:R-:W-:Y:S11]  /*10730*/  @P4 BRA `(.L_x_487) ;  /* 0x0000000000104947 */ /* 0x000ff60003800000 */
[----:B------:R-:W-:Y:S02]  /*10740*/  ULDC.64 UR4, c[0x0][0x208] ;  /* 0x0000820000047ab9 */ /* 0x000fe40000000a00 */
[----:B------:R-:W1:Y:S02]  /*10750*/  LDG.E.U8 R16, desc[UR4][R22.64+0xe8] ;  /* 0x0000e80416107981 */ /* 0x000e64000c1e1100 */
[----:B-1----:R-:W-:-:S05]  /*10760*/  PRMT R3, R16, 0x8880, RZ ;  /* 0x0000888010037816 */ /* 0x002fca00000000ff */
[----:B------:R-:W-:-:S07]  /*10770*/  IMAD R2, R3, R18, RZ ;  /* 0x0000001203027224 */ /* 0x000fce00078e02ff */
.L_x_487:
[----:B------:R-:W-:Y:S05]  /*10780*/  BSYNC B1 ;  /* 0x0000000000017941 */ /* 0x000fea0003800000 */
.L_x_486:
        /* <DEDUP_REMOVED lines=9> */
.L_x_489:
[----:B------:R-:W-:Y:S05]  /*10820*/  BSYNC B1 ;  /* 0x0000000000017941 */ /* 0x000fea0003800000 */
.L_x_488:
        /* <DEDUP_REMOVED lines=9> */
.L_x_491:
[----:B------:R-:W-:Y:S05]  /*108c0*/  BSYNC B1 ;  /* 0x0000000000017941 */ /* 0x000fea0003800000 */
.L_x_490:
        /* <DEDUP_REMOVED lines=9> */
.L_x_493:
[----:B------:R-:W-:Y:S05]  /*10960*/  BSYNC B1 ;  /* 0x0000000000017941 */ /* 0x000fea0003800000 */
.L_x_492:
        /* <DEDUP_REMOVED lines=9> */
.L_x_495:
[----:B------:R-:W-:Y:S05]  /*10a00*/  BSYNC B1 ;  /* 0x0000000000017941 */ /* 0x000fea0003800000 */
.L_x_494:
[----:B------:R-:W-:Y:S01]  /*10a10*/  ISETP.LT.OR P3, PT, R0, 0xe2, !P1 ;  /* 0x000000e20000780c */ /* 0x000fe20004f61670 */
[----:B-1----:R-:W-:Y:S01]  /*10a20*/  @!P6 IMAD R3, R24, R17, R2 ;  /* 0x000000111803e224 */ /* 0x002fe200078e0202 */
[----:B------:R-:W-:Y:S01]  /*10a30*/  ULDC.64 UR4, c[0x0][0x208] ;  /* 0x0000820000047ab9 */ /* 0x000fe20000000a00 */
[----:B------:R-:W-:Y:S01]  /*10a40*/  BSSY B1, `(.L_x_496) ;  /* 0x000000c000017945 */ /* 0x000fe20003800000 */
[C---:B------:R-:W-:Y:S02]  /*10a50*/  ISETP.LT.OR P4, PT, R0.reuse, 0xe9, !P1 ;  /* 0x000000e90000780c */ /* 0x040fe40004f81670 */
[----:B------:R1:W-:Y:S01]  /*10a60*/  @!P6 STG.E.U8 desc[UR4][R4.64+0xe0], R3 ;  /* 0x0000e0030400e986 */ /* 0x0003e2000c101104 */
[C---:B------:R-:W-:Y:S02]  /*10a70*/  ISETP.LT.OR P2, PT, R0.reuse, 0xe1, !P0 ;  /* 0x000000e10000780c */ /* 0x040fe40004741670 */
[C---:B------:R-:W-:Y:S02]  /*10a80*/  ISETP.LT.OR P5, PT, R0.reuse, 0xe2, !P0 ;  /* 0x000000e20000780c */ /* 0x040fe400047a1670 */
[----:B------:R-:W-:-:S02]  /*10a90*/  ISETP.LT.OR P1, PT, R0, 0xea, !P1 ;  /* 0x000000ea0000780c */ /* 0x000fc40004f21670 */
[----:B------:R-:W-:Y:S01]  /*10aa0*/  ISETP.LT.OR P6, PT, R0, 0xe9, !P0 ;  /* 0x000000e90000780c */ /* 0x000fe200047c1670 */
[----:B------:R-:W-:-:S12]  /*10ab0*/  @P3 BRA `(.L_x_497) ;  /* 0x0000000000103947 */ /* 0x000fd80003800000 */
[----:B------:R-:W-:Y:S02]  /*10ac0*/  ULDC.64 UR4, c[0x0][0x208] ;  /* 0x0000820000047ab9 */ /* 0x000fe40000000a00 */
[----:B------:R-:W1:Y:S02]  /*10ad0*/  LDG.E.U8 R16, desc[UR4][R14.64+0xe1] ;  /* 0x0000e1040e107981 */ /* 0x000e64000c1e1100 */
[----:B-1----:R-:W-:-:S05]  /*10ae0*/  PRMT R3, R16, 0x8880, RZ ;  /* 0x0000888010037816 */ /* 0x002fca00000000ff */
[----:B------:R-:W-:-:S07]  /*10af0*/  IMAD R2, R3, R18, RZ ;  /* 0x0000001203027224 */ /* 0x000fce00078e02ff */
.L_x_497:
[----:B------:R-:W-:Y:S05]  /*10b00*/  BSYNC B1 ;  /* 0x0000000000017941 */ /* 0x000fea0003800000 */
.L_x_496:
        /* <DEDUP_REMOVED lines=9> */
.L_x_499:
[----:B------:R-:W-:Y:S05]  /*10ba0*/  BSYNC B1 ;  /* 0x0000000000017941 */ /* 0x000fea0003800000 */
.L_x_498:
        /* <DEDUP_REMOVED lines=9> */
.L_x_501:
[----:B------:R-:W-:Y:S05]  /*10c40*/  BSYNC B1 ;  /* 0x0000000000017941 */ /* 0x000fea0003800000 */
.L_x_500:
        /* <DEDUP_REMOVED lines=9> */
.L_x_503:
[----:B------:R-:W-:Y:S05]  /*10ce0*/  BSYNC B1 ;  /* 0x0000000000017941 */ /* 0x000fea0003800000 */
.L_x_502:
        /* <DEDUP_REMOVED lines=9> */
.L_x_505:
[----:B------:R-:W-:Y:S05]  /*10d80*/  BSYNC B1 ;  /* 0x0000000000017941 */ /* 0x000fea0003800000 */
.L_x_504:
        /* <DEDUP_REMOVED lines=9> */
.L_x_507:
[----:B------:R-:W-:Y:S05]  /*10e20*/  BSYNC B1 ;  /* 0x0000000000017941 */ /* 0x000fea0003800000 */
.L_x_506:
[----:B------:R-:W-:Y:S01]  /*10e30*/  ISETP.LT.OR P0, PT, R0, 0xea, !P0 ;  /* 0x000000ea0000780c */ /* 0x000fe20004701670 */
[----:B-1----:R-:W-:Y:S01]  /*10e40*/  @!P6 IMAD R3, R30, R17, R2 ;  /* 0x000000111e03e224 */ /* 0x002fe200078e0202 */
[----:B------:R-:W-:Y:S01]  /*10e50*/  ULDC.64 UR4, c[0x0][0x208] ;  /* 0x0000820000047ab9 */ /* 0x000fe20000000a00 */
[----:B------:R-:W-:Y:S03]  /*10e60*/  BSSY B1, `(.L_x_508) ;  /* 0x0000007000017945 */ /* 0x000fe60003800000 */
[----:B------:R1:W-:Y:S07]  /*10e70*/  @!P6 STG.E.U8 desc[UR4][R10.64+0xe8], R3 ;  /* 0x0000e8030a00e986 */ /* 0x0003ee000c101104 */
[----:B------:R-:W-:Y:S05]  /*10e80*/  @P0 BRA `(.L_x_509) ;  /* 0x0000000000100947 */ /* 0x000fea0003800000 */
[----:B------:R-:W-:Y:S02]  /*10e90*/  ULDC.64 UR4, c[0x0][0x208] ;  /* 0x0000820000047ab9 */ /* 0x000fe40000000a00 */
[----:B------:R-:W1:Y:S02]  /*10ea0*/  LDG.E.U8 R16, desc[UR4][R12.64+0xe9] ;  /* 0x0000e9040c107981 */ /* 0x000e64000c1e1100 */
[----:B-1----:R-:W-:-:S05]  /*10eb0*/  PRMT R3, R16, 0x8880, RZ ;  /* 0x0000888010037816 */ /* 0x002fca00000000ff */
[----:B------:R-:W-:-:S07]  /*10ec0*/  IMAD R2, R3, R18, RZ ;  /* 0x0000001203027224 */ /* 0x000fce00078e02ff */
.L_x_509:
[----:B------:R-:W-:Y:S05]  /*10ed0*/  BSYNC B1 ;  /* 0x0000000000017941 */ /* 0x000fea0003800000 */
.L_x_508:
[----:B------:R-:W-:Y:S01]  /*10ee0*/  IMAD R31, R31, R17, R2 ;  /* 0x000000111f1f7224 */ /* 0x000fe200078e0202 */
[----:B------:R-:W-:Y:S06]  /*10ef0*/  @P0 BRA `(.L_x_510) ;  /* 0x0000002c00e00947 */ /* 0x000fec0003800000 */
[----:B------:R-:W-:Y:S02]  /*10f00*/  ULDC.64 UR4, c[0x0][0x208] ;  /* 0x0000820000047ab9 */ /* 0x000fe40000000a00 */
[----:B------:R0:W-:Y:S01]  /*10f10*/  STG.E.U8 desc[UR4][R10.64+0xe9], R31 ;  /* 0x0000e91f0a007986 */ /* 0x0001e2000c101104 */
[----:B------:R-:W-:Y:S05]  /*10f20*/  BRA `(.L_x_510) ;  /* 0x0000002c00d47947 */ /* 0x000fea0003800000 */
.L_x_29:
[----:B------:R-:W2:Y:S01]  /*10f30*/  LDL.LU R2, [R1+0x60] ;  /* 0x0000600001027983 */ /* 0x000ea20000300800 */
[----:B------:R-:W-:-:S03]  /*10f40*/  ISETP.GE.AND P2, PT, R19, 0x1, PT ;  /* 0x000000011300780c */ /* 0x000fc60003f46270 */
[----:B01----:R-:W3:Y:S01]  /*10f50*/  LDL.LU R235, [R1+0x68] ;  /* 0x0000680001eb7983 */ /* 0x003ee20000300800 */
[----:B------:R-:W-:-:S03]  /*10f60*/  ISETP.LT.OR P0, PT, R0, 0x1, !P2 ;  /* 0x000000010000780c */ /* 0x000fc60005701670 */
[----:B------:R-:W4:Y:S04]  /*10f70*/  LDL.LU R3, [R1+0x6c] ;  /* 0x00006c0001037983 */ /* 0x000f280000300800 */
[----:B------:R-:W5:Y:S04]  /*10f80*/  LDL.LU R234, [R1+0x70] ;  /* 0x0000700001ea7983 */ /* 0x000f680000300800 */
[----:B------:R-:W4:Y:S04]  /*10f90*/  LDL.LU R233, [R1+0x74] ;  /* 0x0000740001e97983 */ /* 0x000f280000300800 */
[----:B------:R-:W4:Y:S04]  /*10fa0*/  LDL.LU R232, [R1+0x78] ;  /* 0x0000780001e87983 */ /* 0x000f280000300800 */
[----:B------:R-:W4:Y:S04]  /*10fb0*/  LDL.LU R12, [R1+0x7c] ;  /* 0x00007c00010c7983 */ /* 0x000f280000300800 */
[----:B------:R-:W4:Y:S01]  /*10fc0*/  LDL.LU R23, [R1+0x40] ;  /* 0x0000400001177983 */ /* 0x000f220000300800 */
[----:B------:R-:W-:-:S03]  /*10fd0*/  ULDC.64 UR4, c[0x0][0x208] ;  /* 0x0000820000047ab9 */ /* 0x000fc60000000a00 */
[----:B------:R-:W4:Y:S04]  /*10fe0*/  LDL.LU R22, [R1+0x44] ;  /* 0x0000440001167983 */ /* 0x000f280000300800 */
[----:B------:R-:W4:Y:S04]  /*10ff0*/  LDL.LU R21, [R1+0x48] ;  /* 0x0000480001157983 */ /* 0x000f280000300800 */
[----:B------:R-:W4:Y:S04]  /*11000*/  LDL.LU R20, [R1+0x4c] ;  /* 0x00004c0001147983 */ /* 0x000f280000300800 */
[----:B------:R-:W4:Y:S04]  /*11010*/  LDL.LU R15, [R1+0x50] ;  /* 0x00005000010f7983 */ /* 0x000f280000300800 */
[----:B------:R-:W4:Y:S04]  /*11020*/  LDL.LU R14, [R1+0x54] ;  /* 0x00005400010e7983 */ /* 0x000f280000300800 */
[----:B------:R-:W4:Y:S01]  /*11030*/  LDL.LU R13, [R1+0x58] ;  /* 0x00005800010d7983 */ /* 0x000f220000300800 */
[----:B--2---:R-:W-:-:S05]  /*11040*/  @!P0 IMAD R2, R2, R17, RZ ;  /* 0x0000001102028224 */ /* 0x004fca00078e02ff */
[----:B------:R0:W-:Y:S04]  /*11050*/  @!P0 STG.E.U8 desc[UR4][R6.64], R2 ;  /* 0x0000000206008986 */ /* 0x0001e8000c101104 */
[----:B0-----:R-:W2:Y:S01]  /*11060*/  LDL.LU R2, [R1+0x64] ;  /* 0x0000640001027983 */ /* 0x001ea20000300800 */
[C---:B------:R-:W-:Y:S02]  /*11070*/  ISETP.LT.OR P0, PT, R0.reuse, 0x2, !P2 ;  /* 0x000000020000780c */ /* 0x040fe40005701670 */
[----:B------:R-:W-:Y:S02]  /*11080*/  ISETP.GE.AND P3, PT, R19, 0x9, PT ;  /* 0x000000091300780c */ /* 0x000fe40003f66270 */
[C---:B------:R-:W-:Y:S02]  /*11090*/  ISETP.LT.OR P5, PT, R0.reuse, 0x9, !P2 ;  /* 0x000000090000780c */ /* 0x040fe400057a1670 */
[----:B------:R-:W-:-:S02]  /*110a0*/  ISETP.LT.OR P1, PT, R0, 0xa, !P2 ;  /* 0x0000000a0000780c */ /* 0x000fc40005721670 */
[----:B------:R-:W-:-:S05]  /*110b0*/  ISETP.LT.OR P4, PT, R0, 0x9, !P3 ;  /* 0x000000090000780c */ /* 0x000fca0005f81670 */
[----:B--2---:R-:W-:-:S05]  /*110c0*/  @!P0 IMAD R2, R2, R17, RZ ;  /* 0x0000001102028224 */ /* 0x004fca00078e02ff */
[----:B------:R3:W-:Y:S01]  /*110d0*/  @!P0 STG.E.U8 desc[UR4][R6.64+0x1], R2 ;  /* 0x0000010206008986 */ /* 0x0007e2000c101104 */
[----:B------:R-:W-:-:S13]  /*110e0*/  ISETP.LT.OR P0, PT, R0, 0x1, !P3 ;  /* 0x000000010000780c */ /* 0x000fda0005f01670 */
[----:B---3--:R-:W-:-:S05]  /*110f0*/  @!P0 IMAD R2, R235, R17, RZ ;  /* 0x00000011eb028224 */ /* 0x008fca00078e02ff */
[----:B------:R5:W-:Y:S01]  /*11100*/  @!P0 STG.E.U8 desc[UR4][R8.64], R2 ;  /* 0x0000000208008986 */ /* 0x000be2000c101104 */
[----:B------:R-:W-:Y:S01]  /*11110*/  ISETP.LT.OR P0, PT, R0, 0x2, !P3 ;  /* 0x000000020000780c */ /* 0x000fe20005f01670 */
[----:B-----5:R-:W-:-:S12]  /*11120*/  @!P5 IMAD R2, R234, R17, RZ ;  /* 0x00000011ea02d224 */ /* 0x020fd800078e02ff */
[----:B----4-:R-:W-:-:S05]  /*11130*/  @!P0 IMAD R3, R3, R17, RZ ;  /* 0x0000001103038224 */ /* 0x010fca00078e02ff */
[----:B------:R0:W-:Y:S01]  /*11140*/  @!P0 STG.E.U8 desc[UR4][R8.64+0x1], R3 ;  /* 0x0000010308008986 */ /* 0x0001e2000c101104 */
[----:B------:R-:W-:-:S03]  /*11150*/  ISETP.GE.AND P0, PT, R19, 0x81, PT ;  /* 0x000000811300780c */ /* 0x000fc60003f06270 */
[----:B------:R1:W-:Y:S01]  /*11160*/  @!P5 STG.E.U8 desc[UR4][R6.64+0x8], R2 ;  /* 0x000008020600d986 */ /* 0x0003e2000c101104 */
[C---:B------:R-:W-:Y:S02]  /*11170*/  ISETP.LT.OR P5, PT, R0.reuse, 0xa, !P3 ;  /* 0x0000000a0000780c */ /* 0x040fe40005fa1670 */
[----:B------:R-:W-:Y:S01]  /*11180*/  ISETP.LT.OR P6, PT, R0, 0x1, !P0 ;  /* 0x000000010000780c */ /* 0x000fe200047c1670 */
[-C--:B0-----:R-:W-:Y:S02]  /*11190*/  @!P1 IMAD R3, R233, R17.reuse, RZ ;  /* 0x00000011e9039224 */ /* 0x081fe400078e02ff */
[----:B-1----:R-:W-:-:S03]  /*111a0*/  @!P4 IMAD R2, R232, R17, RZ ;  /* 0x00000011e802c224 */ /* 0x002fc600078e02ff */
[----:B------:R-:W-:Y:S01]  /*111b0*/  @!P1 STG.E.U8 desc[UR4][R6.64+0x9], R3 ;  /* 0x0000090306009986 */ /* 0x000fe2000c101104 */
[----:B------:R-:W-:-:S03]  /*111c0*/  ISETP.GE.AND P1, PT, R19, 0x89, PT ;  /* 0x000000891300780c */ /* 0x000fc60003f26270 */
[----:B------:R0:W-:Y:S02]  /*111d0*/  @!P4 STG.E.U8 desc[UR4][R8.64+0x8], R2 ;  /* 0x000008020800c986 */ /* 0x0001e4000c101104 */
[----:B0-----:R-:W-:Y:S02]  /*111e0*/  @!P5 IMAD R2, R12, R17, RZ ;  /* 0x000000110c02d224 */ /* 0x001fe400078e02ff */
[----:B------:R-:W2:Y:S01]  /*111f0*/  LDL.LU R12, [R1+0x5c] ;  /* 0x00005c00010c7983 */ /* 0x000ea20000300800 */
[----:B------:R-:W-:-:S03]  /*11200*/  ISETP.LT.OR P4, PT, R0, 0x2, !P0 ;  /* 0x000000020000780c */ /* 0x000fc60004781670 */
[----:B------:R0:W-:Y:S01]  /*11210*/  @!P5 STG.E.U8 desc[UR4][R8.64+0x9], R2 ;  /* 0x000009020800d986 */ /* 0x0001e2000c101104 */
[----:B------:R-:W-:-:S03]  /*11220*/  ISETP.LT.OR P5, PT, R0, 0x1, !P1 ;  /* 0x000000010000780c */ /* 0x000fc60004fa1670 */
[----:B------:R-:W3:Y:S04]  /*11230*/  LDL.LU R19, [R1+0x28] ;  /* 0x0000280001137983 */ /* 0x000ee80000300800 */
[----:B------:R-:W4:Y:S01]  /*11240*/  LDL.LU R3, [R1+0x2c] ;  /* 0x00002c0001037983 */ /* 0x000f220000300800 */
[----:B0-----:R-:W-:-:S03]  /*11250*/  @!P6 IMAD R2, R23, R17, RZ ;  /* 0x000000111702e224 */ /* 0x001fc600078e02ff */
[----:B------:R-:W5:Y:S04]  /*11260*/  LDL.LU R235, [R1+0x30] ;  /* 0x0000300001eb7983 */ /* 0x000f680000300800 */
[----:B------:R0:W-:Y:S01]  /*11270*/  @!P6 STG.E.U8 desc[UR4][R4.64], R2 ;  /* 0x000000020400e986 */ /* 0x0001e2000c101104 */
[----:B------:R-:W-:-:S03]  /*11280*/  ISETP.LT.OR P6, PT, R0, 0x2, !P1 ;  /* 0x000000020000780c */ /* 0x000fc60004fc1670 */
[----:B------:R-:W5:Y:S04]  /*11290*/  LDL.LU R234, [R1+0x34] ;  /* 0x0000340001ea7983 */ /* 0x000f680000300800 */
[----:B------:R-:W5:Y:S01]  /*112a0*/  LDL.LU R233, [R1+0x38] ;  /* 0x0000380001e97983 */ /* 0x000f620000300800 */
[----:B0-----:R-:W-:-:S03]  /*112b0*/  @!P4 IMAD R2, R22, R17, RZ ;  /* 0x000000111602c224 */ /* 0x001fc600078e02ff */
[----:B------:R-:W5:Y:S04]  /*112c0*/  LDL.LU R232, [R1+0x3c] ;  /* 0x00003c0001e87983 */ /* 0x000f680000300800 */
[----:B------:R0:W-:Y:S01]  /*112d0*/  @!P4 STG.E.U8 desc[UR4][R4.64+0x1], R2 ;  /* 0x000001020400c986 */ /* 0x0001e2000c101104 */
[----:B------:R-:W-:Y:S01]  /*112e0*/  ISETP.LT.OR P4, PT, R0, 0x9, !P0 ;  /* 0x000000090000780c */ /* 0x000fe20004781670 */
[----:B0-----:R-:W-:-:S05]  /*112f0*/  @!P5 IMAD R2, R21, R17, RZ ;  /* 0x000000111502d224 */ /* 0x001fca00078e02ff */
        /* <DEDUP_REMOVED lines=10> */
[C---:B------:R-:W-:Y:S01]  /*113a0*/  ISETP.LT.OR P5, PT, R0.reuse, 0x11, !P2 ;  /* 0x000000110000780c */ /* 0x040fe200057a1670 */
[----:B0-----:R-:W-:Y:S02]  /*113b0*/  @!P6 IMAD R2, R13, R17, RZ ;  /* 0x000000110d02e224 */ /* 0x001fe400078e02ff */
[----:B------:R-:W5:Y:S04]  /*113c0*/  LDL.LU R13, [R1] ;  /* 0x00000000010d7983 */ /* 0x000f680000300800 */
[----:B------:R2:W-:Y:S01]  /*113d0*/  @!P6 STG.E.U8 desc[UR4][R10.64+0x8], R2 ;  /* 0x000008020a00e986 */ /* 0x0005e2000c101104 */
[----:B------:R-:W-:-:S03]  /*113e0*/  ISETP.LT.OR P6, PT, R0, 0x12, !P2 ;  /* 0x000000120000780c */ /* 0x000fc600057c1670 */
[----:B------:R-:W5:Y:S04]  /*113f0*/  LDL.LU R15, [R1+0x4] ;  /* 0x00000400010f7983 */ /* 0x000f680000300800 */
[----:B------:R-:W5:Y:S04]  /*11400*/  LDL.LU R23, [R1+0x8] ;  /* 0x0000080001177983 */ /* 0x000f680000300800 */
[----:B------:R-:W5:Y:S04]  /*11410*/  LDL.LU R22, [R1+0xc] ;  /* 0x00000c0001167983 */ /* 0x000f680000300800 */
[----:B------:R-:W5:Y:S04]  /*11420*/  LDL.LU R21, [R1+0x10] ;  /* 0x0000100001157983 */ /* 0x000f680000300800 */
[----:B------:R-:W5:Y:S04]  /*11430*/  LDL.LU R20, [R1+0x14] ;  /* 0x0000140001147983 */ /* 0x000f680000300800 */
[----:B------:R-:W5:Y:S01]  /*11440*/  LDL.LU R14, [R1+0x18] ;  /* 0x00001800010e7983 */ /* 0x000f620000300800 */
[----:B--2---:R-:W-:-:S03]  /*11450*/  @!P4 IMAD R2, R12, R17, RZ ;  /* 0x000000110c02c224 */ /* 0x004fc600078e02ff */
[----:B------:R-:W2:Y:S04]  /*11460*/  LDL.LU R12, [R1+0x1c] ;  /* 0x00001c00010c7983 */ /* 0x000ea80000300800 */
[----:B------:R0:W-:Y:S04]  /*11470*/  @!P4 STG.E.U8 desc[UR4][R10.64+0x9], R2 ;  /* 0x000009020a00c986 */ /* 0x0001e8000c101104 */
[----:B0-----:R-:W3:Y:S02]  /*11480*/  LDL.LU R2, [R1+0x20] ;  /* 0x0000200001027983 */ /* 0x001ee40000300800 */
[----:B---3--:R-:W-:-:S05]  /*11490*/  @!P5 IMAD R2, R2, R17, RZ ;  /* 0x000000110202d224 */ /* 0x008fca00078e02ff */
[----:B------:R0:W-:Y:S04]  /*114a0*/  @!P5 STG.E.U8 desc[UR4][R6.64+0x10], R2 ;  /* 0x000010020600d986 */ /* 0x0001e8000c101104 */
[----:B0-----:R-:W3:Y:S01]  /*114b0*/  LDL.LU R2, [R1+0x24] ;  /* 0x0000240001027983 */ /* 0x001ee20000300800 */
[C---:B------:R-:W-:Y:S02]  /*114c0*/  ISETP.LT.OR P4, PT, R0.reuse, 0x11, !P3 ;  /* 0x000000110000780c */ /* 0x040fe40005f81670 */
[----:B------:R-:W-:-:S13]  /*114d0*/  ISETP.LT.OR P5, PT, R0, 0x12, !P3 ;  /* 0x000000120000780c */ /* 0x000fda0005fa1670 */
[-C--:B----4-:R-:W-:Y:S02]  /*114e0*/  @!P5 IMAD R3, R3, R17.reuse, RZ ;  /* 0x000000110303d224 */ /* 0x090fe400078e02ff */
[----:B---3--:R-:W-:-:S05]  /*114f0*/  @!P6 IMAD R2, R2, R17, RZ ;  /* 0x000000110202e224 */ /* 0x008fca00078e02ff */
[----:B------:R0:W-:Y:S01]  /*11500*/  @!P6 STG.E.U8 desc[UR4][R6.64+0x11], R2 ;  /* 0x000011020600e986 */ /* 0x0001e2000c101104 */
[C---:B------:R-:W-:Y:S01]  /*11510*/  ISETP.LT.OR P6, PT, R0.reuse, 0x19, !P2 ;  /* 0x000000190000780c */ /* 0x040fe200057c1670 */
[----:B0-----:R-:W-:Y:S02]  /*11520*/  @!P4 IMAD R2, R19, R17, RZ ;  /* 0x000000111302c224 */ /* 0x001fe400078e02ff */
[----:B------:R-:W-:Y:S04]  /*11530*/  @!P5 STG.E.U8 desc[UR4][R8.64+0x11], R3 ;  /* 0x000011030800d986 */ /* 0x000fe8000c101104 */
[----:B------:R5:W-:Y:S01]  /*11540*/  @!P4 STG.E.U8 desc[UR4][R8.64+0x10], R2 ;  /* 0x000010020800c986 */ /* 0x000be2000c101104 */
[C---:B------:R-:W-:Y:S02]  /*11550*/  ISETP.LT.OR P4, PT, R0.reuse, 0x1a, !P2 ;  /* 0x0000001a0000780c */ /* 0x040fe40005781670 */
[----:B------:R-:W-:-:S03]  /*11560*/  ISETP.LT.OR P5, PT, R0, 0x19, !P3 ;  /* 0x000000190000780c */ /* 0x000fc60005fa1670 */
[----:B-----5:R-:W-:-:S05]  /*11570*/  @!P6 IMAD R2, R235, R17, RZ ;  /* 0x00000011eb02e224 */ /* 0x020fca00078e02ff */
[----:B------:R0:W-:Y:S01]  /*11580*/  @!P6 STG.E.U8 desc[UR4][R6.64+0x18], R2 ;  /* 0x000018020600e986 */ /* 0x0001e2000c101104 */
[----:B------:R-:W-:-:S04]  /*11590*/  ISETP.LT.OR P6, PT, R0, 0x1a, !P3 ;  /* 0x0000001a0000780c */ /* 0x000fc80005fc1670 */
[-C--:B------:R-:W-:Y:S02]  /*115a0*/  @!P5 IMAD R3, R233, R17.reuse, RZ ;  /* 0x00000011e903d224 */ /* 0x080fe400078e02ff */
[----:B0-----:R-:W-:-:S05]  /*115b0*/  @!P4 IMAD R2, R234, R17, RZ ;  /* 0x00000011ea02c224 */ /* 0x001fca00078e02ff */
[----:B------:R0:W-:Y:S01]  /*115c0*/  @!P4 STG.E.U8 desc[UR4][R6.64+0x19], R2 ;  /* 0x000019020600c986 */ /* 0x0001e2000c101104 */
[----:B------:R-:W-:-:S03]  /*115d0*/  ISETP.LT.OR P4, PT, R0, 0x11, !P0 ;  /* 0x000000110000780c */ /* 0x000fc60004781670 */
[----:B------:R1:W-:Y:S01]  /*115e0*/  @!P5 STG.E.U8 desc[UR4][R8.64+0x18], R3 ;  /* 0x000018030800d986 */ /* 0x0003e2000c101104 */
[----:B------:R-:W-:Y:S01]  /*115f0*/  ISETP.LT.OR P5, PT, R0, 0x12, !P0 ;  /* 0x000000120000780c */ /* 0x000fe200047a1670 */
[----:B0-----:R-:W-:-:S05]  /*11600*/  @!P6 IMAD R2, R232, R17, RZ ;  /* 0x00000011e802e224 */ /* 0x001fca00078e02ff */
[----:B------:R-:W-:Y:S01]  /*11610*/  @!P6 STG.E.U8 desc[UR4][R8.64+0x19], R2 ;  /* 0x000019020800e986 */ /* 0x000fe2000c101104 */
[----:B------:R-:W-:Y:S02]  /*11620*/  ISETP.LT.OR P6, PT, R0, 0x11, !P1 ;  /* 0x000000110000780c */ /* 0x000fe40004fc1670 */
[----:B------:R-:W-:-:S04]  /*11630*/  @!P4 IMAD R13, R13, R17, RZ ;  /* 0x000000110d0dc224 */ /* 0x000fc800078e02ff */
[----:B------:R-:W-:Y:S01]  /*11640*/  @!P5 IMAD R15, R15, R17, RZ ;  /* 0x000000110f0fd224 */ /* 0x000fe200078e02ff */
[----:B------:R0:W-:Y:S01]  /*11650*/  @!P4 STG.E.U8 desc[UR4][R4.64+0x10], R13 ;  /* 0x0000100d0400c986 */ /* 0x0001e2000c101104 */
[----:B------:R-:W-:-:S03]  /*11660*/  ISETP.LT.OR P4, PT, R0, 0x12, !P1 ;  /* 0x000000120000780c */ /* 0x000fc60004f81670 */
[----:B------:R3:W-:Y:S02]  /*11670*/  @!P5 STG.E.U8 desc[UR4][R4.64+0x11], R15 ;  /* 0x0000110f0400d986 */ /* 0x0007e4000c101104 */
[----:B------:R-:W-:Y:S01]  /*11680*/  @!P6 IMAD R19, R23, R17, RZ ;  /* 0x000000111713e224 */ /* 0x000fe200078e02ff */
[----:B------:R-:W-:-:S04]  /*11690*/  ISETP.LT.OR P5, PT, R0, 0x19, !P0 ;  /* 0x000000190000780c */ /* 0x000fc800047a1670 */
[----:B------:R2:W-:Y:S01]  /*116a0*/  @!P6 STG.E.U8 desc[UR4][R10.64+0x10], R19 ;  /* 0x000010130a00e986 */ /* 0x0005e2000c101104 */
[----:B------:R-:W-:Y:S02]  /*116b0*/  ISETP.LT.OR P6, PT, R0, 0x1a, !P0 ;  /* 0x0000001a0000780c */ /* 0x000fe400047c1670 */
[----:B-1----:R-:W-:-:S06]  /*116c0*/  @!P4 IMAD R3, R22, R17, RZ ;  /* 0x000000111603c224 */ /* 0x002fcc00078e02ff */
[----:B------:R-:W-:Y:S01]  /*116d0*/  @!P5 IMAD R21, R21, R17, RZ ;  /* 0x000000111515d224 */ /* 0x000fe200078e02ff */
[----:B------:R1:W-:Y:S01]  /*116e0*/  @!P4 STG.E.U8 desc[UR4][R10.64+0x11], R3 ;  /* 0x000011030a00c986 */ /* 0x0003e2000c101104 */
[----:B------:R-:W-:-:S03]  /*116f0*/  ISETP.LT.OR P4, PT, R0, 0x19, !P1 ;  /* 0x000000190000780c */ /* 0x000fc60004f81670 */
[----:B0-----:R-:W-:Y:S01]  /*11700*/  @!P6 IMAD R13, R20, R17, RZ ;  /* 0x00000011140de224 */ /* 0x001fe200078e02ff */
[----:B------:R-:W-:Y:S01]  /*11710*/  @!P5 STG.E.U8 desc[UR4][R4.64+0x18], R21 ;  /* 0x000018150400d986 */ /* 0x000fe2000c101104 */
[----:B------:R-:W-:-:S03]  /*11720*/  ISETP.LT.OR P5, PT, R0, 0x1a, !P1 ;  /* 0x0000001a0000780c */ /* 0x000fc60004fa1670 */
[----:B------:R0:W-:Y:S01]  /*11730*/  @!P6 STG.E.U8 desc[UR4][R4.64+0x19], R13 ;  /* 0x0000190d0400e986 */ /* 0x0001e2000c101104 */
[----:B------:R-:W-:-:S04]  /*11740*/  ISETP.LT.OR P6, PT, R0, 0x21, !P2 ;  /* 0x000000210000780c */ /* 0x000fc800057c1670 */
[----:B---3--:R-:W-:-:S05]  /*11750*/  @!P4 IMAD R15, R14, R17, RZ ;  /* 0x000000110e0fc224 */ /* 0x008fca00078e02ff */
[-C--:B--2---:R-:W-:Y:S01]  /*11760*/  @!P5 IMAD R19, R12, R17.reuse, RZ ;  /* 0x000000110c13d224 */ /* 0x084fe200078e02ff */
[----:B------:R-:W-:Y:S03]  /*11770*/  @!P4 STG.E.U8 desc[UR4][R10.64+0x18], R15 ;  /* 0x0000180f0a00c986 */ /* 0x000fe6000c101104 */
[----:B-1----:R-:W-:Y:S01]  /*11780*/  @!P6 IMAD R3, R224, R17, RZ ;  /* 0x00000011e003e224 */ /* 0x002fe200078e02ff */
[C---:B------:R-:W-:Y:S01]  /*11790*/  ISETP.LT.OR P4, PT, R0.reuse, 0x22, !P2 ;  /* 0x000000220000780c */ /* 0x040fe20005781670 */
[----:B------:R-:W-:Y:S01]  /*117a0*/  @!P5 STG.E.U8 desc[UR4][R10.64+0x19], R19 ;  /* 0x000019130a00d986 */ /* 0x000fe2000c101104 */
[----:B------:R-:W-:-:S03]  /*117b0*/  ISETP.LT.OR P5, PT, R0, 0x21, !P3 ;  /* 0x000000210000780c */ /* 0x000fc60005fa1670 */
[----:B------:R1:W-:Y:S01]  /*117c0*/  @!P6 STG.E.U8 desc[UR4][R6.64+0x20], R3 ;  /* 0x000020030600e986 */ /* 0x0003e2000c101104 */
[----:B------:R-:W-:-:S07]  /*117d0*/  ISETP.LT.OR P6, PT, R0, 0x22, !P3 ;  /* 0x000000220000780c */ /* 0x000fce0005fc1670 */
[-C--:B------:R-:W-:Y:S02]  /*117e0*/  @!P4 IMAD R225, R225, R17.reuse, RZ ;  /* 0x00000011e1e1c224 */ /* 0x080fe400078e02ff */
[----:B0-----:R-:W-:-:S04]  /*117f0*/  @!P5 IMAD R13, R226, R17, RZ ;  /* 0x00000011e20dd224 */ /* 0x001fc800078e02ff */
[----:B------:R-:W-:Y:S01]  /*11800*/  @!P6 IMAD R227, R227, R17, RZ ;  /* 0x00000011e3e3e224 */ /* 0x000fe200078e02ff */
[----:B------:R-:W-:Y:S01]  /*11810*/  @!P4 STG.E.U8 desc[UR4][R6.64+0x21], R225 ;  /* 0x000021e10600c986 */ /* 0x000fe2000c101104 */
[----:B------:R-:W-:-:S03]  /*11820*/  ISETP.LT.OR P4, PT, R0, 0x29, !P2 ;  /* 0x000000290000780c */ /* 0x000fc60005781670 */
[----:B------:R0:W-:Y:S01]  /*11830*/  @!P5 STG.E.U8 desc[UR4][R8.64+0x20], R13 ;  /* 0x0000200d0800d986 */ /* 0x0001e2000c101104 */
[----:B------:R-:W-:-:S03]  /*11840*/  ISETP.LT.OR P5, PT, R0, 0x2a, !P2 ;  /* 0x0000002a0000780c */ /* 0x000fc600057a1670 */
[----:B------:R-:W-:Y:S01]  /*11850*/  @!P6 STG.E.U8 desc[UR4][R8.64+0x21], R227 ;  /* 0x000021e30800e986 */ /* 0x000fe2000c101104 */
[----:B------:R-:W-:-:S05]  /*11860*/  ISETP.LT.OR P6, PT, R0, 0x29, !P3 ;  /* 0x000000290000780c */ /* 0x000fca0005fc1670 */
[----:B-1----:R-:W-:-:S04]  /*11870*/  @!P4 IMAD R3, R228, R17, RZ ;  /* 0x00000011e403c224 */ /* 0x002fc800078e02ff */
[-C--:B------:R-:W-:Y:S01]  /*11880*/  @!P5 IMAD R229, R229, R17.reuse, RZ ;  /* 0x00000011e5e5d224 */ /* 0x080fe200078e02ff */
[----:B------:R1:W-:Y:S03]  /*11890*/  @!P4 STG.E.U8 desc[UR4][R6.64+0x28], R3 ;  /* 0x000028030600c986 */ /* 0x0003e6000c101104 */
[----:B------:R-:W-:Y:S01]  /*118a0*/  @!P6 IMAD R15, R230, R17, RZ ;  /* 0x00000011e60fe224 */ /* 0x000fe200078e02ff */
        /* <DEDUP_REMOVED lines=17> */
[----:B--2---:R-:W-:Y:S01]  /*119c0*/  @!P6 IMAD R15, R220, R17, RZ ;  /* 0x00000011dc0fe224 */ /* 0x004fe200078e02ff */
        /* <DEDUP_REMOVED lines=549> */
[C---:B------:R-:W-:Y:S02]  /*13c20*/  ISETP.LT.OR P4, PT, R0.reuse, 0xe9, !P2 ;  /* 0x000000e90000780c */ /* 0x040fe40005781670 */
[C---:B------:R-:W-:Y:S01]  /*13c30*/  ISETP.LT.OR P2, PT, R0.reuse, 0xea, !P2 ;  /* 0x000000ea0000780c */ /* 0x040fe20005741670 */
[----:B------:R0:W-:Y:S01]  /*13c40*/  @!P5 STG.E.U8 desc[UR4][R8.64+0xe0], R13 ;  /* 0x0000e00d0800d986 */ /* 0x0001e2000c101104 */
[C---:B------:R-:W-:Y:S02]  /*13c50*/  ISETP.LT.OR P5, PT, R0.reuse, 0xe9, !P3 ;  /* 0x000000e90000780c */ /* 0x040fe40005fa1670 */
[C---:B------:R-:W-:Y:S01]  /*13c60*/  ISETP.LT.OR P3, PT, R0.reuse, 0xea, !P3 ;  /* 0x000000ea0000780c */ /* 0x040fe20005f61670 */
[----:B------:R-:W-:Y:S01]  /*13c70*/  @!P6 STG.E.U8 desc[UR4][R8.64+0xe1], R35 ;  /* 0x0000e1230800e986 */ /* 0x000fe2000c101104 */
[----:B------:R-:W-:-:S05]  /*13c80*/  ISETP.LT.OR P6, PT, R0, 0xe1, !P0 ;  /* 0x000000e10000780c */ /* 0x000fca00047c1670 */
[-C--:B-1----:R-:W-:Y:S02]  /*13c90*/  @!P4 IMAD R3, R36, R17.reuse, RZ ;  /* 0x000000112403c224 */ /* 0x082fe400078e02ff */
[-C--:B------:R-:W-:Y:S02]  /*13ca0*/  @!P2 IMAD R37, R37, R17.reuse, RZ ;  /* 0x000000112525a224 */ /* 0x080fe400078e02ff */
[-C--:B--2---:R-:W-:Y:S02]  /*13cb0*/  @!P5 IMAD R15, R38, R17.reuse, RZ ;  /* 0x00000011260fd224 */ /* 0x084fe400078e02ff */
[-C--:B------:R-:W-:Y:S02]  /*13cc0*/  @!P3 IMAD R39, R39, R17.reuse, RZ ;  /* 0x000000112727b224 */ /* 0x080fe400078e02ff */
[----:B0-----:R-:W-:Y:S01]  /*13cd0*/  @!P6 IMAD R13, R24, R17, RZ ;  /* 0x00000011180de224 */ /* 0x001fe200078e02ff */
[----:B------:R-:W-:Y:S01]  /*13ce0*/  @!P4 STG.E.U8 desc[UR4][R6.64+0xe8], R3 ;  /* 0x0000e8030600c986 */ /* 0x000fe2000c101104 */
[----:B------:R-:W-:-:S03]  /*13cf0*/  ISETP.LT.OR P4, PT, R0, 0xe9, !P0 ;  /* 0x000000e90000780c */ /* 0x000fc60004781670 */
[----:B------:R0:W-:Y:S01]  /*13d00*/  @!P2 STG.E.U8 desc[UR4][R6.64+0xe9], R37 ;  /* 0x0000e9250600a986 */ /* 0x0001e2000c101104 */
[----:B------:R-:W-:-:S03]  /*13d10*/  ISETP.LT.OR P2, PT, R0, 0xe2, !P0 ;  /* 0x000000e20000780c */ /* 0x000fc60004741670 */
[----:B------:R-:W-:Y:S01]  /*13d20*/  @!P5 STG.E.U8 desc[UR4][R8.64+0xe8], R15 ;  /* 0x0000e80f0800d986 */ /* 0x000fe2000c101104 */
[----:B------:R-:W-:-:S03]  /*13d30*/  ISETP.LT.OR P0, PT, R0, 0xea, !P0 ;  /* 0x000000ea0000780c */ /* 0x000fc60004701670 */
[----:B------:R1:W-:Y:S01]  /*13d40*/  @!P3 STG.E.U8 desc[UR4][R8.64+0xe9], R39 ;  /* 0x0000e9270800b986 */ /* 0x0003e2000c101104 */
[----:B------:R-:W-:-:S03]  /*13d50*/  ISETP.LT.OR P3, PT, R0, 0xe1, !P1 ;  /* 0x000000e10000780c */ /* 0x000fc60004f61670 */
[----:B------:R2:W-:Y:S01]  /*13d60*/  @!P6 STG.E.U8 desc[UR4][R4.64+0xe0], R13 ;  /* 0x0000e00d0400e986 */ /* 0x0005e2000c101104 */
[C---:B------:R-:W-:Y:S02]  /*13d70*/  ISETP.LT.OR P6, PT, R0.reuse, 0xe2, !P1 ;  /* 0x000000e20000780c */ /* 0x040fe40004fc1670 */
[C---:B------:R-:W-:Y:S02]  /*13d80*/  ISETP.LT.OR P5, PT, R0.reuse, 0xe9, !P1 ;  /* 0x000000e90000780c */ /* 0x040fe40004fa1670 */
[----:B------:R-:W-:Y:S01]  /*13d90*/  ISETP.LT.OR P1, PT, R0, 0xea, !P1 ;  /* 0x000000ea0000780c */ /* 0x000fe20004f21670 */
[-C--:B------:R-:W-:Y:S02]  /*13da0*/  @!P2 IMAD R25, R25, R17.reuse, RZ ;  /* 0x000000111919a224 */ /* 0x080fe400078e02ff */
[-C--:B0-----:R-:W-:Y:S02]  /*13db0*/  @!P4 IMAD R7, R28, R17.reuse, RZ ;  /* 0x000000111c07c224 */ /* 0x081fe400078e02ff */
[----:B------:R-:W-:-:S02]  /*13dc0*/  @!P3 IMAD R3, R26, R17, RZ ;  /* 0x000000111a03b224 */ /* 0x000fc400078e02ff */
[-C--:B------:R-:W-:Y:S02]  /*13dd0*/  @!P0 IMAD R29, R29, R17.reuse, RZ ;  /* 0x000000111d1d8224 */ /* 0x080fe400078e02ff */
[-C--:B------:R-:W-:Y:S02]  /*13de0*/  @!P6 IMAD R27, R27, R17.reuse, RZ ;  /* 0x000000111b1be224 */ /* 0x080fe400078e02ff */
[-C--:B-1----:R-:W-:Y:S02]  /*13df0*/  @!P5 IMAD R9, R30, R17.reuse, RZ ;  /* 0x000000111e09d224 */ /* 0x082fe400078e02ff */
[----:B------:R-:W-:Y:S01]  /*13e00*/  @!P1 IMAD R31, R31, R17, RZ ;  /* 0x000000111f1f9224 */ /* 0x000fe200078e02ff */
[----:B------:R2:W-:Y:S04]  /*13e10*/  @!P2 STG.E.U8 desc[UR4][R4.64+0xe1], R25 ;  /* 0x0000e1190400a986 */ /* 0x0005e8000c101104 */
[----:B------:R2:W-:Y:S04]  /*13e20*/  @!P3 STG.E.U8 desc[UR4][R10.64+0xe0], R3 ;  /* 0x0000e0030a00b986 */ /* 0x0005e8000c101104 */
[----:B------:R2:W-:Y:S04]  /*13e30*/  @!P6 STG.E.U8 desc[UR4][R10.64+0xe1], R27 ;  /* 0x0000e11b0a00e986 */ /* 0x0005e8000c101104 */
[----:B------:R2:W-:Y:S04]  /*13e40*/  @!P4 STG.E.U8 desc[UR4][R4.64+0xe8], R7 ;  /* 0x0000e8070400c986 */ /* 0x0005e8000c101104 */
[----:B------:R2:W-:Y:S04]  /*13e50*/  @!P0 STG.E.U8 desc[UR4][R4.64+0xe9], R29 ;  /* 0x0000e91d04008986 */ /* 0x0005e8000c101104 */
[----:B------:R2:W-:Y:S04]  /*13e60*/  @!P5 STG.E.U8 desc[UR4][R10.64+0xe8], R9 ;  /* 0x0000e8090a00d986 */ /* 0x0005e8000c101104 */
[----:B------:R2:W-:Y:S02]  /*13e70*/  @!P1 STG.E.U8 desc[UR4][R10.64+0xe9], R31 ;  /* 0x0000e91f0a009986 */ /* 0x0005e4000c101104 */
.L_x_510:
[----:B------:R-:W-:Y:S05]  /*13e80*/  BSYNC B0 ;  /* 0x0000000000007941 */ /* 0x000fea0003800000 */
.L_x_28:
[----:B-123--:R-:W2:Y:S04]  /*13e90*/  LDL.LU R3, [R1+0x88] ;  /* 0x0000880001037983 */ /* 0x00eea80000300800 */
[----:B------:R-:W2:Y:S01]  /*13ea0*/  LDL.LU R2, [R1+0x8c] ;  /* 0x00008c0001027983 */ /* 0x000ea20000300800 */
[----:B------:R-:W-:Y:S01]  /*13eb0*/  ULDC UR4, c[0x0][0xc] ;  /* 0x0000030000047ab9 */ /* 0x000fe20000000800 */
[----:B------:R-:W-:Y:S01]  /*13ec0*/  ULDC UR5, c[0x0][0x10] ;  /* 0x0000040000057ab9 */ /* 0x000fe20000000800 */
[----:B0-----:R-:W2:Y:S01]  /*13ed0*/  LDC R5, c[0x0][0x14] ;  /* 0x00000500ff057b82 */ /* 0x001ea20000000800 */
[----:B------:R-:W-:Y:S01]  /*13ee0*/  UIMAD.WIDE.U32 UR4, UR4, UR5, URZ ;  /* 0x00000005040472a5 */ /* 0x000fe2000f8e003f */
[----:B------:R-:W-:-:S05]  /*13ef0*/  PRMT R0, RZ, 0x7610, R0 ;  /* 0x00007610ff007816 */ /* 0x000fca0000000000 */
[----:B--2---:R-:W-:-:S04]  /*13f00*/  IMAD.WIDE.U32 R2, R5, UR4, R2 ;  /* 0x0000000405027c25 */ /* 0x004fc8000f8e0002 */
[----:B------:R-:W-:Y:S01]  /*13f10*/  IMAD R5, R5, UR5, RZ ;  /* 0x0000000505057c24 */ /* 0x000fe2000f8e02ff */
[----:B------:R-:W-:Y:S01]  /*13f20*/  ULDC.64 UR4, c[0x0][0x650] ;  /* 0x0001940000047ab9 */ /* 0x000fe20000000a00 */
[----:B------:R-:W-:Y:S02]  /*13f30*/  MOV R6, R2 ;  /* 0x0000000200067202 */ /* 0x000fe40000000f00 */
[----:B------:R-:W-:Y:S01]  /*13f40*/  ISETP.GE.U32.AND P0, PT, R2, UR4, PT ;  /* 0x0000000402007c0c */ /* 0x000fe2000bf06070 */
[----:B------:R-:W-:Y:S01]  /*13f50*/  IMAD.IADD R4, R3, 0x1, R5 ;  /* 0x0000000103047824 */ /* 0x000fe200078e0205 */
[----:B------:R-:W-:Y:S02]  /*13f60*/  UMOV UR4, 0xffffffff ;  /* 0xffffffff00047882 */ /* 0x000fe40000000000 */
[----:B------:R-:W-:Y:S02]  /*13f70*/  IMAD.U32 R2, RZ, RZ, UR4 ;  /* 0x00000004ff027e24 */ /* 0x000fe4000f8e00ff */
[----:B------:R0:W-:Y:S01]  /*13f80*/  STL [R1+0x88], R4 ;  /* 0x0000880401007387 */ /* 0x0001e20000100800 */
[----:B------:R-:W-:Y:S01]  /*13f90*/  ISETP.GE.U32.AND.EX P0, PT, R4, UR5, PT, P0 ;  /* 0x0000000504007c0c */ /* 0x000fe2000bf06100 */
[----:B------:R-:W-:-:S02]  /*13fa0*/  UMOV UR5, 0xffffffff ;  /* 0xffffffff00057882 */ /* 0x000fc40000000000 */
[----:B------:R0:W-:Y:S01]  /*13fb0*/  STL [R1+0x8c], R6 ;  /* 0x00008c0601007387 */ /* 0x0001e20000100800 */
[----:B------:R-:W-:-:S03]  /*13fc0*/  IMAD.U32 R22, RZ, RZ, UR5 ;  /* 0x00000005ff167e24 */ /* 0x000fc6000f8e00ff */
[----:B------:R0:W-:Y:S06]  /*13fd0*/  STL [R1+0x94], R2 ;  /* 0x0000940201007387 */ /* 0x0001ec0000100800 */
[----:B------:R-:W-:Y:S05]  /*13fe0*/  @P0 BRA `(.L_x_511) ;  /* 0x00000004009c0947 */ /* 0x000fea0003800000 */
[----:B------:R-:W1:Y:S01]  /*13ff0*/  S2UR UR7, SR_CTAID.X ;  /* 0x00000000000779c3 */ /* 0x000e620000002500 */
[----:B------:R-:W-:Y:S01]  /*14000*/  ULDC.64 UR12, c[0x0][0x628] ;  /* 0x00018a00000c7ab9 */ /* 0x000fe20000000a00 */
[----:B------:R-:W-:Y:S01]  /*14010*/  ULDC UR4, c[0x0][0x150] ;  /* 0x0000540000047ab9 */ /* 0x000fe20000000800 */
[----:B------:R-:W-:Y:S01]  /*14020*/  ISETP.NE.U32.AND P0, PT, RZ, UR12, PT ;  /* 0x0000000cff007c0c */ /* 0x000fe2000bf05070 */
[----:B------:R-:W-:Y:S01]  /*14030*/  ULDC UR15, c[0x0][0x630] ;  /* 0x00018c00000f7ab9 */ /* 0x000fe20000000800 */
[----:B------:R-:W-:Y:S01]  /*14040*/  R2UR UR16, R6 ;  /* 0x00000000061072ca */ /* 0x000fe200000e0000 */
[----:B------:R-:W-:Y:S01]  /*14050*/  ULDC UR18, c[0x0][0x154] ;  /* 0x0000550000127ab9 */ /* 0x000fe20000000800 */
[----:B------:R-:W-:Y:S01]  /*14060*/  ISETP.NE.AND.EX P0, PT, RZ, UR13, PT, P0 ;  /* 0x0000000dff007c0c */ /* 0x000fe2000bf05300 */
[----:B------:R-:W2:Y:S01]  /*14070*/  S2UR UR19, SR_CTAID.Y ;  /* 0x00000000001379c3 */ /* 0x000ea20000002600 */
[----:B------:R-:W-:Y:S02]  /*14080*/  R2UR UR17, R4 ;  /* 0x00000000041172ca */ /* 0x000fe400000e0000 */
[----:B------:R-:W-:-:S02]  /*14090*/  R2UR UR10, R6 ;  /* 0x00000000060a72ca */ /* 0x000fc400000e0000 */
[----:B------:R-:W-:Y:S02]  /*140a0*/  R2UR UR11, R4 ;  /* 0x00000000040b72ca */ /* 0x000fe400000e0000 */
[----:B-1----:R-:W-:-:S05]  /*140b0*/  I2FP.F32.U32 R0, UR7 ;  /* 0x0000000700007c45 */ /* 0x002fca0008201000 */
[----:B------:R-:W-:-:S04]  /*140c0*/  FMUL R0, R0, UR4 ;  /* 0x0000000400007c20 */ /* 0x000fc80008400000 */
[----:B0-----:R0:W1:Y:S01]  /*140d0*/  F2I.U32.TRUNC.NTZ R2, R0 ;  /* 0x0000000000027305 */ /* 0x001062000020f000 */
[----:B--2---:R-:W-:Y:S05]  /*140e0*/  @!P0 BRA `(.L_x_512) ;  /* 0x0000000000308947 */ /* 0x004fea0003800000 */
        /* <DEDUP_REMOVED lines=12> */
.L_x_512:
[----:B------:R-:W-:Y:S01]  /*141b0*/  USHF.R.U64 UR6, UR10, UR15, UR11 ;  /* 0x0000000f0a067299 */ /* 0x000fe2000800120b */
[----:B0-----:R-:W-:Y:S01]  /*141c0*/  I2FP.F32.U32 R0, UR19 ;  /* 0x0000001300007c45 */ /* 0x001fe20008201000 */
        /* <DEDUP_REMOVED lines=13> */
[----:B------:R-:W-:Y:S02]  /*142a0*/  ULDC UR22, c[0x0][0x658] ;  /* 0x0001960000167ab9 */ /* 0x000fe40000000800 */
[----:B------:R-:W-:Y:S01]  /*142b0*/  UIADD3 UR9, UR11, UR9, URZ ;  /* 0x000000090b097290 */ /* 0x000fe2000fffe03f */
[----:B------:R-:W-:Y:S01]  /*142c0*/  UMOV UR16, 0xffffffff ;  /* 0xffffffff00107882 */ /* 0x000fe20000000000 */
[----:B------:R-:W-:Y:S01]  /*142d0*/  ULDC.64 UR4, c[0x0][0x640] ;  /* 0x0001900000047ab9 */ /* 0x000fe20000000a00 */
[----:B------:R-:W-:Y:S01]  /*142e0*/  USHF.L.U32 UR16, UR16, UR22, URZ ;  /* 0x0000001610107299 */ /* 0x000fe2000800063f */
[----:B------:R-:W-:Y:S01]  /*142f0*/  ISETP.NE.U32.AND P0, PT, RZ, UR4, PT ;  /* 0x00000004ff007c0c */ /* 0x000fe2000bf05070 */
[----:B------:R-:W-:-:S02]  /*14300*/  USHF.R.U64 UR17, UR10, UR12, UR9 ;  /* 0x0000000c0a117299 */ /* 0x000fc40008001209 */
[----:B------:R-:W-:Y:S01]  /*14310*/  USHF.R.U32.HI UR9, URZ, UR12, UR9 ;  /* 0x0000000c3f097299 */ /* 0x000fe20008011609 */
[----:B0-----:R-:W-:Y:S01]  /*14320*/  R2UR UR15, R0 ;  /* 0x00000000000f72ca */ /* 0x001fe200000e0000 */
[----:B------:R-:W-:Y:S01]  /*14330*/  ULDC UR18, c[0x0][0x608] ;  /* 0x0001820000127ab9 */ /* 0x000fe20000000800 */
[----:B------:R-:W-:Y:S01]  /*14340*/  ULOP3.LUT UR23, URZ, UR16, URZ, 0x33, !UPT ;  /* 0x000000103f177292 */ /* 0x000fe2000f8e333f */
[----:B------:R-:W-:Y:S01]  /*14350*/  ISETP.NE.AND.EX P0, PT, RZ, UR5, PT, P0 ;  /* 0x00000005ff007c0c */ /* 0x000fe2000bf05300 */
[----:B------:R-:W-:Y:S02]  /*14360*/  USHF.R.U64 UR16, UR17, UR18, UR9 ;  /* 0x0000001211107299 */ /* 0x000fe40008001209 */
[----:B------:R-:W-:Y:S02]  /*14370*/  USHF.R.U32.HI UR9, URZ, UR18, UR9 ;  /* 0x000000123f097299 */ /* 0x000fe40008011609 */
[----:B------:R-:W-:Y:S02]  /*14380*/  UIADD3 UR14, -UR14, URZ, URZ ;  /* 0x0000003f0e0e7290 */ /* 0x000fe4000fffe13f */
[----:B------:R-:W-:Y:S01]  /*14390*/  USHF.R.U64 UR18, UR16, UR22, UR9 ;  /* 0x0000001610127299 */ /* 0x000fe20008001209 */
[----:B------:R-:W-:Y:S01]  /*143a0*/  UMOV UR20, 0x1 ;  /* 0x0000000100147882 */ /* 0x000fe20000000000 */
[----:B------:R-:W-:Y:S01]  /*143b0*/  ULDC UR13, c[0x0][0x144] ;  /* 0x00005100000d7ab9 */ /* 0x000fe20000000800 */
[----:B------:R-:W-:Y:S01]  /*143c0*/  ULDC UR8, c[0x0][0x600] ;  /* 0x0001800000087ab9 */ /* 0x000fe20000000800 */
[----:B------:R-:W-:-:S02]  /*143d0*/  USHF.L.U32 UR26, UR20, UR22, URZ ;  /* 0x00000016141a7299 */ /* 0x000fc4000800063f */
[----:B------:R-:W-:Y:S02]  /*143e0*/  USHF.R.U32.HI UR9, URZ, UR22, UR9 ;  /* 0x000000163f097299 */ /* 0x000fe40008011609 */
[----:B------:R-:W-:Y:S02]  /*143f0*/  UIMAD UR22, UR13, UR14, UR7 ;  /* 0x0000000e0d1672a4 */ /* 0x000fe4000f8e0207 */
[----:B------:R-:W-:Y:S02]  /*14400*/  UIADD3 UR21, UR8, -0x1, URZ ;  /* 0xffffffff08157890 */ /* 0x000fe4000fffe03f */
[----:B------:R-:W-:Y:S01]  /*14410*/  UIADD3 UR20, -UR15, URZ, URZ ;  /* 0x0000003f0f147290 */ /* 0x000fe2000fffe13f */
        /* <DEDUP_REMOVED lines=17> */
.L_x_513:
[----:B------:R-:W2:Y:S01]  /*14530*/  LDL R0, [R1+0xa4] ;  /* 0x0000a40001007983 */ /* 0x000ea20000100800 */
[----:B------:R-:W-:Y:S01]  /*14540*/  IMAD.U32 R2, RZ, RZ, UR6 ;  /* 0x00000006ff027e24 */ /* 0x000fe2000f8e00ff */
[----:B------:R-:W-:-:S04]  /*14550*/  ULOP3.LUT UR17, UR17, UR21, URZ, 0xc0, !UPT ;  /* 0x0000001511117292 */ /* 0x000fc8000f8ec03f */
[----:B------:R1:W-:Y:S01]  /*14560*/  STL [R1+0x94], R2 ;  /* 0x0000940201007387 */ /* 0x0003e20000100800 */
[----:B--2---:R-:W-:Y:S01]  /*14570*/  R2UR UR4, R0 ;  /* 0x00000000000472ca */ /* 0x004fe200000e0000 */
[----:B------:R-:W-:-:S12]  /*14580*/  IMAD.MOV.U32 R0, RZ, RZ, 0x1 ;  /* 0x00000001ff007424 */ /* 0x000fd800078e00ff */
[----:B------:R-:W-:Y:S02]  /*14590*/  UISETP.NE.AND UP0, UPT, UR4, URZ, UPT ;  /* 0x0000003f0400728c */ /* 0x000fe4000bf05270 */
[----:B------:R-:W-:Y:S02]  /*145a0*/  USHF.R.U64 UR4, UR7, UR24, UR9 ;  /* 0x0000001807047299 */ /* 0x000fe40008001209 */
[----:B------:R-:W-:Y:S02]  /*145b0*/  ULOP3.LUT UR7, UR16, UR23, URZ, 0xc0, !UPT ;  /* 0x0000001710077292 */ /* 0x000fe4000f8ec03f */
[----:B------:R-:W-:Y:S02]  /*145c0*/  UIADD3 UR5, -UR4, URZ, URZ ;  /* 0x0000003f04057290 */ /* 0x000fe4000fffe13f */
[----:B------:R-:W-:Y:S02]  /*145d0*/  UIMAD UR7, UR26, UR4, UR7 ;  /* 0x000000041a0772a4 */ /* 0x000fe4000f8e0207 */
[----:B------:R-:W-:-:S02]  /*145e0*/  UIMAD UR4, UR5, UR25, UR18 ;  /* 0x00000019050472a4 */ /* 0x000fc4000f8e0212 */
[----:B------:R-:W-:Y:S01]  /*145f0*/  @UP0 UIMAD UR22, UR27, UR20, UR19 ;  /* 0x000000141b1602a4 */ /* 0x000fe2000f8e0213 */
[----:B------:R-:W-:Y:S01]  /*14600*/  ULDC UR5, c[0x0][0x610] ;  /* 0x0001840000057ab9 */ /* 0x000fe20000000800 */
[----:B------:R-:W-:Y:S02]  /*14610*/  UIMAD UR4, UR4, UR8, UR17 ;  /* 0x00000008040472a4 */ /* 0x000fe4000f8e0211 */
[----:B------:R-:W-:-:S04]  /*14620*/  UIMAD UR7, UR7, UR5, UR22 ;  /* 0x00000005070772a4 */ /* 0x000fc8000f8e0216 */
[----:B------:R-:W-:Y:S02]  /*14630*/  USEL UR5, UR4, UR7, !UP0 ;  /* 0x0000000704057287 */ /* 0x000fe4000c000000 */
[----:B------:R-:W-:-:S04]  /*14640*/  USEL UR7, UR7, UR4, !UP0 ;  /* 0x0000000407077287 */ /* 0x000fc8000c000000 */
[----:B-1----:R-:W-:-:S08]  /*14650*/  IMAD.U32 R22, RZ, RZ, UR5 ;  /* 0x00000005ff167e24 */ /* 0x002fd0000f8e00ff */
.L_x_511:
[----:B------:R-:W-:Y:S01]  /*14660*/  LOP3.LUT P0, RZ, R0, 0xff, RZ, 0xc0, !PT ;  /* 0x000000ff00ff7812 */ /* 0x000fe2000780c0ff */
[----:B------:R-:W-:-:S12]  /*14670*/  IMAD.U32 R23, RZ, RZ, UR7 ;  /* 0x00000007ff177e24 */ /* 0x000fd8000f8e00ff */
[----:B------:R-:W-:Y:S05]  /*14680*/  @P0 BRA `(.L_x_514) ;  /* 0xfffffecc00140947 */ /* 0x000fea000383ffff */
[----:B------:R-:W-:Y:S05]  /*14690*/  EXIT ;  /* 0x000000000000794d */ /* 0x000fea0003800000 */
.L_x_3:
[----:B------:R-:W2:Y:S01]  /*146a0*/  LDL R5, [R1+0x8c] ;  /* 0x00008c0001057983 */ /* 0x000ea20000100800 */
[----:B------:R-:W-:-:S03]  /*146b0*/  ULDC.64 UR8, c[0x0][0x650] ;  /* 0x0001940000087ab9 */ /* 0x000fc60000000a00 */
[----:B------:R-:W3:Y:S01]  /*146c0*/  LDL R3, [R1+0x88] ;  /* 0x0000880001037983 */ /* 0x000ee20000100800 */
[----:B------:R-:W-:Y:S01]  /*146d0*/  PRMT R0, RZ, 0x7610, R0 ;  /* 0x00007610ff007816 */ /* 0x000fe20000000000 */
[----:B------:R-:W-:Y:S02]  /*146e0*/  IMAD.MOV.U32 R4, RZ, RZ, -0x1 ;  /* 0xffffffffff047424 */ /* 0x000fe400078e00ff */
[----:B------:R-:W-:Y:S02]  /*146f0*/  IMAD.MOV.U32 R2, RZ, RZ, -0x1 ;  /* 0xffffffffff027424 */ /* 0x000fe400078e00ff */
[----:B------:R-:W-:Y:S01]  /*14700*/  IMAD.MOV.U32 R9, RZ, RZ, -0x1 ;  /* 0xffffffffff097424 */ /* 0x000fe200078e00ff */
[----:B--2---:R-:W-:-:S04]  /*14710*/  ISETP.GE.U32.AND P0, PT, R5, UR8, PT ;  /* 0x0000000805007c0c */ /* 0x004fc8000bf06070 */
[----:B---3--:R-:W-:-:S13]  /*14720*/  ISETP.GE.U32.AND.EX P0, PT, R3, UR9, PT, P0 ;  /* 0x0000000903007c0c */ /* 0x008fda000bf06100 */
[----:B------:R-:W-:Y:S05]  /*14730*/  @P0 BRA `(.L_x_515) ;  /* 0x0000000400940947 */ /* 0x000fea0003800000 */
[----:B------:R-:W-:Y:S01]  /*14740*/  I2FP.F32.U32 R0, UR4 ;  /* 0x0000000400007c45 */ /* 0x000fe20008201000 */
[----:B0-----:R-:W-:Y:S01]  /*14750*/  ULDC.64 UR16, c[0x0][0x628] ;  /* 0x00018a0000107ab9 */ /* 0x001fe20000000a00 */
        /* <DEDUP_REMOVED lines=24> */
.L_x_516:
        /* <DEDUP_REMOVED lines=24> */
[----:B------:R-:W-:Y:S01]  /*14a60*/  UMOV UR19, 0x1 ;  /* 0x0000000100137882 */ /* 0x000fe20000000000 */
[----:B------:R-:W-:Y:S01]  /*14a70*/  ULDC UR20, c[0x0][0x608] ;  /* 0x0001820000147ab9 */ /* 0x000fe20000000800 */
[----:B------:R-:W-:Y:S01]  /*14a80*/  USHF.L.U32 UR26, UR19, UR23, URZ ;  /* 0x00000017131a7299 */ /* 0x000fe2000800063f */
[----:B------:R-:W-:Y:S01]  /*14a90*/  ISETP.NE.AND.EX P0, PT, RZ, UR9, PT, P0 ;  /* 0x00000009ff007c0c */ /* 0x000fe2000bf05300 */
[----:B------:R-:W-:Y:S02]  /*14aa0*/  USHF.R.U64 UR19, UR18, UR20, UR11 ;  /* 0x0000001412137299 */ /* 0x000fe4000800120b */
[----:B------:R-:W-:Y:S02]  /*14ab0*/  USHF.R.U32.HI UR11, URZ, UR20, UR11 ;  /* 0x000000143f0b7299 */ /* 0x000fe4000801160b */
[----:B------:R-:W-:-:S02]  /*14ac0*/  UIADD3 UR15, -UR15, URZ, URZ ;  /* 0x0000003f0f0f7290 */ /* 0x000fc4000fffe13f */
[----:B------:R-:W-:Y:S01]  /*14ad0*/  USHF.R.U64 UR20, UR19, UR23, UR11 ;  /* 0x0000001713147299 */ /* 0x000fe2000800120b */
[----:B------:R-:W-:Y:S01]  /*14ae0*/  ULDC UR16, c[0x0][0x144] ;  /* 0x0000510000107ab9 */ /* 0x000fe20000000800 */
[----:B------:R-:W-:Y:S01]  /*14af0*/  ULDC UR6, c[0x0][0x600] ;  /* 0x0001800000067ab9 */ /* 0x000fe20000000800 */
[----:B------:R-:W-:Y:S02]  /*14b00*/  USHF.R.U32.HI UR11, URZ, UR23, UR11 ;  /* 0x000000173f0b7299 */ /* 0x000fe4000801160b */
[----:B------:R-:W-:Y:S02]  /*14b10*/  UIMAD UR23, UR16, UR15, UR4 ;  /* 0x0000000f101772a4 */ /* 0x000fe4000f8e0204 */
[----:B------:R-:W-:Y:S02]  /*14b20*/  UIADD3 UR22, UR6, -0x1, URZ ;  /* 0xffffffff06167890 */ /* 0x000fe4000fffe03f */
[----:B------:R-:W-:Y:S02]  /*14b30*/  ULOP3.LUT UR27, URZ, UR13, URZ, 0x33, !UPT ;  /* 0x0000000d3f1b7292 */ /* 0x000fe4000f8e333f */
        /* <DEDUP_REMOVED lines=18> */
.L_x_517:
[----:B------:R-:W2:Y:S01]  /*14c60*/  LDL R0, [R1+0xa4] ;  /* 0x0000a40001007983 */ /* 0x000ea20000100800 */
[----:B------:R-:W-:Y:S01]  /*14c70*/  ULOP3.LUT UR18, UR18, UR22, URZ, 0xc0, !UPT ;  /* 0x0000001612127292 */ /* 0x000fe2000f8ec03f */
[----:B------:R-:W-:Y:S01]  /*14c80*/  IMAD.U32 R9, RZ, RZ, UR5 ;  /* 0x00000005ff097e24 */ /* 0x000fe2000f8e00ff */
[----:B--2---:R-:W-:Y:S01]  /*14c90*/  R2UR UR8, R0 ;  /* 0x00000000000872ca */ /* 0x004fe200000e0000 */
[----:B------:R-:W-:-:S12]  /*14ca0*/  IMAD.MOV.U32 R0, RZ, RZ, 0x1 ;  /* 0x00000001ff007424 */ /* 0x000fd800078e00ff */
[----:B------:R-:W-:Y:S02]  /*14cb0*/  UISETP.NE.AND UP0, UPT, UR8, URZ, UPT ;  /* 0x0000003f0800728c */ /* 0x000fe4000bf05270 */
[----:B------:R-:W-:Y:S02]  /*14cc0*/  USHF.R.U64 UR8, UR4, UR24, UR11 ;  /* 0x0000001804087299 */ /* 0x000fe4000800120b */
[----:B------:R-:W-:-:S04]  /*14cd0*/  ULOP3.LUT UR4, UR19, UR27, URZ, 0xc0, !UPT ;  /* 0x0000001b13047292 */ /* 0x000fc8000f8ec03f */
[----:B------:R-:W-:-:S03]  /*14ce0*/  UIMAD UR4, UR26, UR8, UR4 ;  /* 0x000000081a0472a4 */ /* 0x000fc6000f8e0204 */
        /* <DEDUP_REMOVED lines=9> */
[----:B------:R-:W-:-:S07]  /*14d80*/  IMAD.U32 R4, RZ, RZ, UR4 ;  /* 0x00000004ff047e24 */ /* 0x000fce000f8e00ff */
.L_x_515:
[----:B------:R-:W-:-:S08]  /*14d90*/  NOP ;  /* 0x0000000000007918 */ /* 0x000fd00000000000 */
[----:B0-----:R-:W0:-:S00]  /*14da0*/  USETMAXREG.DEALLOC.CTAPOOL 0x18 ;  /* 0x00000018000079c8 */ /* 0x001e0000080e0500 */
[----:B------:R-:W-:-:S13]  /*14db0*/  ISETP.NE.AND P0, PT, RZ, UR10, PT ;  /* 0x0000000aff007c0c */ /* 0x000fda000bf05270 */
[----:B------:R-:W-:Y:S05]  /*14dc0*/  @P0 EXIT ;  /* 0x000000000000094d */ /* 0x000fea0003800000 */
[----:B0-----:R-:W-:Y:S01]  /*14dd0*/  LOP3.LUT P0, RZ, R0, 0xff, RZ, 0xc0, !PT ;  /* 0x000000ff00ff7812 */ /* 0x001fe2000780c0ff */
[----:B------:R-:W-:Y:S01]  /*14de0*/  IMAD.MOV.U32 R6, RZ, RZ, RZ ;  /* 0x000000ffff067224 */ /* 0x000fe200078e00ff */
[----:B------:R-:W-:-:S11]  /*14df0*/  MOV R0, 0x1 ;  /* 0x0000000100007802 */ /* 0x000fd60000000f00 */
[----:B------:R-:W-:Y:S05]  /*14e00*/  @!P0 BRA `(.L_x_518) ;  /* 0x0000000c00848947 */ /* 0x000fea0003800000 */
[----:B------:R-:W2:Y:S01]  /*14e10*/  LDL R5, [R1+0x80] ;  /* 0x0000800001057983 */ /* 0x000ea20000100800 */
[----:B------:R-:W-:Y:S01]  /*14e20*/  ULDC UR4, c[0x0][0x28c] ;  /* 0x0000a30000047ab9 */ /* 0x000fe20000000800 */
[----:B------:R-:W-:Y:S01]  /*14e30*/  ULDC UR6, c[0x0][0x658] ;  /* 0x0001960000067ab9 */ /* 0x000fe20000000800 */
[----:B------:R-:W-:Y:S01]  /*14e40*/  UMOV UR7, 0xffffffff ;  /* 0xffffffff00077882 */ /* 0x000fe20000000000 */
[----:B------:R-:W0:Y:S01]  /*14e50*/  S2R R3, SR_TID.X ;  /* 0x0000000000037919 */ /* 0x000e220000002100 */
[----:B------:R-:W-:Y:S01]  /*14e60*/  ULDC UR5, c[0x0][0x600] ;  /* 0x0001800000057ab9 */ /* 0x000fe20000000800 */
[----:B------:R-:W-:Y:S01]  /*14e70*/  UMOV UR9, 0x1 ;  /* 0x0000000100097882 */ /* 0x000fe20000000000 */
[----:B------:R-:W-:Y:S01]  /*14e80*/  USHF.L.U32 UR7, UR7, UR6, URZ ;  /* 0x0000000607077299 */ /* 0x000fe2000800063f */
[----:B------:R-:W-:Y:S01]  /*14e90*/  BSSY B0, `(.L_x_518) ;  /* 0x00000d8000007945 */ /* 0x000fe20003800000 */
[----:B------:R-:W-:Y:S01]  /*14ea0*/  ULDC UR8, c[0x0][0xc] ;  /* 0x0000030000087ab9 */ /* 0x000fe20000000800 */
[----:B------:R-:W-:Y:S01]  /*14eb0*/  IMAD.MOV.U32 R8, RZ, RZ, 0x1 ;  /* 0x00000001ff087424 */ /* 0x000fe200078e00ff */
[----:B------:R-:W-:Y:S01]  /*14ec0*/  ULDC.64 UR24, c[0x0][0x198] ;  /* 0x0000660000187ab9 */ /* 0x000fe20000000a00 */
[----:B------:R-:W-:-:S02]  /*14ed0*/  IMAD.MOV.U32 R0, RZ, RZ, 0x1 ;  /* 0x00000001ff007424 */ /* 0x000fc400078e00ff */
[----:B------:R-:W-:Y:S01]  /*14ee0*/  IMAD.MOV.U32 R6, RZ, RZ, RZ ;  /* 0x000000ffff067224 */ /* 0x000fe200078e00ff */
[C---:B0-----:R-:W-:Y:S02]  /*14ef0*/  LOP3.LUT P2, RZ, R3.reuse, 0x7f, RZ, 0xc0, !PT ;  /* 0x0000007f03ff7812 */ /* 0x041fe4000784c0ff */
[----:B------:R-:W-:-:S04]  /*14f00*/  LOP3.LUT P0, RZ, R3, 0x1f, RZ, 0xc0, !PT ;  /* 0x0000001f03ff7812 */ /* 0x000fc8000780c0ff */
[----:B------:R-:W-:Y:S02]  /*14f10*/  PLOP3.LUT P0, PT, P0, P2, PT, 0x8a, 0x0 ;  /* 0x000000000000781c */ /* 0x000fe40000705172 */
[----:B--2---:R-:W-:-:S13]  /*14f20*/  R2UR UR10, R5 ;  /* 0x00000000050a72ca */ /* 0x004fda00000e0000 */
[----:B------:R-:W-:Y:S02]  /*14f30*/  ULOP3.LUT UR21, UR10, 0x2, URZ, 0xfc, !UPT ;  /* 0x000000020a157892 */ /* 0x000fe4000f8efc3f */
[----:B------:R-:W-:Y:S02]  /*14f40*/  UIADD3 UR10, UR4, 0x3f, URZ ;  /* 0x0000003f040a7890 */ /* 0x000fe4000fffe03f */
[----:B------:R-:W-:Y:S02]  /*14f50*/  UIADD3 UR4, UR5, -0x1, URZ ;  /* 0xffffffff05047890 */ /* 0x000fe4000fffe03f */
[----:B------:R-:W-:Y:S02]  /*14f60*/  USHF.R.S32.HI UR11, URZ, 0x1f, UR10 ;  /* 0x0000001f3f0b7899 */ /* 0x000fe4000801140a */
[----:B------:R-:W-:Y:S02]  /*14f70*/  USHF.L.U32 UR5, UR9, UR6, URZ ;  /* 0x0000000609057299 */ /* 0x000fe4000800063f */
[----:B------:R-:W-:Y:S01]  /*14f80*/  ULEA.HI UR11, UR11, UR10, URZ, 0x6 ;  /* 0x0000000a0b0b7291 */ /* 0x000fe2000f8f303f */
[----:B------:R-:W-:Y:S01]  /*14f90*/  ULDC UR9, c[0x0][0x10] ;  /* 0x0000040000097ab9 */ /* 0x000fe20000000800 */
[----:B------:R-:W-:-:S02]  /*14fa0*/  ULOP3.LUT UR6, URZ, UR7, URZ, 0x33, !UPT ;  /* 0x000000073f067292 */ /* 0x000fc4000f8e333f */
[----:B------:R-:W-:Y:S01]  /*14fb0*/  UIMAD.WIDE.U32 UR8, UR8, UR9, URZ ;  /* 0x00000009080872a5 */ /* 0x000fe2000f8e003f */
[----:B------:R-:W-:Y:S01]  /*14fc0*/  ULDC UR7, c[0x0][0x14] ;  /* 0x0000050000077ab9 */ /* 0x000fe20000000800 */
[----:B------:R-:W-:Y:S02]  /*14fd0*/  USHF.R.S32.HI UR19, URZ, 0x6, UR11 ;  /* 0x000000063f137899 */ /* 0x000fe4000801140b */
[----:B------:R-:W-:Y:S02]  /*14fe0*/  UIMAD.WIDE.U32 UR22, UR8, UR7, URZ ;  /* 0x00000007081672a5 */ /* 0x000fe4000f8e003f */
[----:B------:R-:W-:Y:S02]  /*14ff0*/  UIMAD UR13, UR9, UR7, URZ ;  /* 0x00000007090d72a4 */ /* 0x000fe4000f8e023f */
[----:B------:R-:W-:Y:S02]  /*15000*/  UIADD3 UR26, UR19, 0x1, URZ ;  /* 0x00000001131a7890 */ /* 0x000fe4000fffe03f */
[----:B------:R-:W-:-:S12]  /*15010*/  UIADD3 UR13, UR23, UR13, URZ ;  /* 0x0000000d170d7290 */ /* 0x000fd8000fffe03f */
.L_x_530:
[----:B------:R-:W-:-:S03]  /*15020*/  UMOV UR7, 0xffffffff ;  /* 0xffffffff00077882 */ /* 0x000fc60000000000 */
[----:B------:R-:W-:Y:S05]  /*15030*/  BRA.DIV UR7, `(.L_x_519) ;  /* 0x0000001207587947 */ /* 0x000fea000b800000 */
[----:B------:R-:W-:-:S13]  /*15040*/  ELECT P6, URZ, PT ;  /* 0x00000000003f782f */ /* 0x000fda00038c0000 */
.L_x_544:
[----:B------:R-:W0:Y:S01]  /*15050*/  LDC R3, c[0x0][0x28c] ;  /* 0x0000a300ff037b82 */ /* 0x000e220000000800 */
[----:B------:R-:W-:Y:S01]  /*15060*/  BSSY B1, `(.L_x_520) ;  /* 0x0000038000017945 */ /* 0x000fe20003800000 */
[----:B0-----:R-:W-:-:S13]  /*15070*/  ISETP.LT.OR P6, PT, R3, 0x1, !P6 ;  /* 0x000000010300780c */ /* 0x001fda00077c1670 */
[----:B------:R-:W-:Y:S05]  /*15080*/  @P6 BRA `(.L_x_521) ;  /* 0x0000000000d46947 */ /* 0x000fea0003800000 */
[----:B------:R-:W-:Y:S02]  /*15090*/  IMAD R2, R2, 0xf0, RZ ;  /* 0x000000f002027824 */ /* 0x000fe400078e02ff */
[----:B------:R-:W-:Y:S02]  /*150a0*/  IMAD.SHL.U32 R4, R4, 0x100, RZ ;  /* 0x0000010004047824 */ /* 0x000fe400078e00ff */
[----:B------:R-:W-:Y:S02]  /*150b0*/  IMAD.MOV.U32 R13, RZ, RZ, RZ ;  /* 0x000000ffff0d7224 */ /* 0x000fe400078e00ff */
[----:B------:R-:W-:Y:S02]  /*150c0*/  IMAD.U32 R11, RZ, RZ, UR26 ;  /* 0x0000001aff0b7e24 */ /* 0x000fe4000f8e00ff */
[----:B------:R-:W-:Y:S02]  /*150d0*/  IMAD.MOV.U32 R3, RZ, RZ, R0 ;  /* 0x000000ffff037224 */ /* 0x000fe400078e0000 */
[----:B------:R-:W-:-:S07]  /*150e0*/  IMAD.MOV.U32 R5, RZ, RZ, R6 ;  /* 0x000000ffff057224 */ /* 0x000fce00078e0006 */
.L_x_525:
[----:B------:R-:W0:Y:S01]  /*150f0*/  S2R R10, SR_CgaCtaId ;  /* 0x00000000000a7919 */ /* 0x000e220000008800 */
[----:B------:R-:W-:-:S04]  /*15100*/  MOV R7, 0x400 ;  /* 0x0000040000077802 */ /* 0x000fc80000000f00 */
[----:B0-----:R-:W-:Y:S02]  /*15110*/  LEA R14, R10, R7, 0x18 ;  /* 0x000000070a0e7211 */ /* 0x001fe400078ec0ff */
[----:B------:R-:W-:Y:S01]  /*15120*/  SHF.L.U32 R7, R3, 0x1f, RZ ;  /* 0x0000001f03077819 */ /* 0x000fe200000006ff */
[----:B------:R-:W0:Y:S02]  /*15130*/  @!P2 LDC R10, c[0x0][0x500] ;  /* 0x00014000ff0aab82 */ /* 0x000e240000000800 */
[----:B------:R-:W-:-:S04]  /*15140*/  IMAD R12, R5, 0x8, R14 ;  /* 0x00000008050c7824 */ /* 0x000fc800078e020e */
[----:B------:R-:W1:Y:S02]  /*15150*/  SYNCS.PHASECHK.TRANS64.TRYWAIT P1, [R12+URZ+0x38], R7 ;  /* 0x000038070c0075a7 */ /* 0x000e64000802017f */
[----:B-1----:R-:W-:Y:S05]  /*15160*/  @!P1 BRA `(.L_x_522) ;  /* 0x00000010002c9947 */ /* 0x002fea0003800000 */
.L_x_545:
[----:B------:R-:W-:Y:S01]  /*15170*/  UPRMT UR7, UR21, 0x9910, URZ ;  /* 0x0000991015077896 */ /* 0x000fe2000800003f */
[----:B0-----:R0:W-:Y:S03]  /*15180*/  @!P2 SYNCS.ARRIVE.TRANS64 RZ, [R12+URZ], R10 ;  /* 0x0000000a0cffa9a7 */ /* 0x0011e6000800003f */
[----:B------:R-:W-:-:S06]  /*15190*/  UISETP.NE.AND UP0, UPT, UR7, 0x2, UPT ;  /* 0x000000020700788c */ /* 0x000fcc000bf05270 */
[----:B------:R-:W-:-:S13]  /*151a0*/  PLOP3.LUT P1, PT, PT, PT, UP0, 0x80, 0x0 ;  /* 0x000000000000781c */ /* 0x000fda0003f2f008 */
[----:B0-----:R-:W-:Y:S05]  /*151b0*/  @P1 BRA `(.L_x_523) ;  /* 0x0000000000041947 */ /* 0x001fea0003800000 */
[----:B------:R-:W-:Y:S01]  /*151c0*/  BPT.TRAP 0x1 ;  /* 0x000000040000795c */ /* 0x000fe20000300000 */
.L_x_523:
[----:B------:R-:W-:Y:S05]  /*151d0*/  @P0 BRA `(.L_x_524) ;  /* 0x0000000000040947 */ /* 0x000fea0003800000 */
[----:B------:R-:W-:Y:S01]  /*151e0*/  BPT.TRAP 0x1 ;  /* 0x000000040000795c */ /* 0x000fe20000300000 */
.L_x_524:
[C-C-:B-1----:R-:W-:Y:S01]  /*151f0*/  IMAD R7, R5.reuse, 0x4000, R14.reuse ;  /* 0x0000400005077824 */ /* 0x142fe200078e020e */
[----:B------:R-:W-:Y:S01]  /*15200*/  R2UR UR9, R12 ;  /* 0x000000000c0972ca */ /* 0x000fe200000e0000 */
[----:B------:R-:W-:Y:S01]  /*15210*/  IMAD R14, R5, 0x3c00, R14 ;  /* 0x00003c00050e7824 */ /* 0x000fe200078e020e */
[----:B------:R-:W-:Y:S01]  /*15220*/  UIADD3 UR14, UP0, UR24, 0xf0, URZ ;  /* 0x000000f0180e7890 */ /* 0x000fe2000ff1e03f */
[----:B------:R-:W-:Y:S01]  /*15230*/  VIADD R11, R11, 0xffffffff ;  /* 0xffffffff0b0b7836 */ /* 0x000fe20000000000 */
[----:B------:R-:W-:Y:S01]  /*15240*/  R2UR UR7, R7 ;  /* 0x00000000070772ca */ /* 0x000fe200000e0000 */
[----:B------:R-:W-:Y:S01]  /*15250*/  UIADD3 UR28, UP1, UR24, 0x1f0, URZ ;  /* 0x000001f0181c7890 */ /* 0x000fe2000ff3e03f */
[----:B------:R-:W-:Y:S01]  /*15260*/  R2UR UR8, R14 ;  /* 0x000000000e0872ca */ /* 0x000fe200000e0000 */
[----:B------:R-:W-:Y:S01]  /*15270*/  UIADD3.X UR15, URZ, UR25, URZ, UP0, !UPT ;  /* 0x000000193f0f7290 */ /* 0x000fe200087fe43f */
[----:B------:R-:W-:Y:S01]  /*15280*/  R2UR UR11, R4 ;  /* 0x00000000040b72ca */ /* 0x000fe200000e0000 */
[----:B------:R-:W-:Y:S01]  /*15290*/  VIADD R5, R5, 0x1 ;  /* 0x0000000105057836 */ /* 0x000fe20000000000 */
[----:B------:R-:W-:Y:S01]  /*152a0*/  R2UR UR10, R13 ;  /* 0x000000000d0a72ca */ /* 0x000fe200000e0000 */
[----:B------:R-:W-:Y:S01]  /*152b0*/  UIADD3.X UR29, URZ, UR25, URZ, UP1, !UPT ;  /* 0x000000193f1d7290 */ /* 0x000fe20008ffe43f */
[----:B------:R-:W-:Y:S01]  /*152c0*/  R2UR UR12, R9 ;  /* 0x00000000090c72ca */ /* 0x000fe200000e0000 */
[----:B------:R-:W-:Y:S01]  /*152d0*/  UMOV UR16, 0x0 ;  /* 0x0000000000107882 */ /* 0x000fe20000000000 */
[----:B------:R-:W-:Y:S01]  /*152e0*/  R2UR UR20, R2 ;  /* 0x00000000021472ca */ /* 0x000fe200000e0000 */
[----:B------:R-:W-:Y:S01]  /*152f0*/  UMOV UR17, 0x10000000 ;  /* 0x1000000000117882 */ /* 0x000fe20000000000 */
[----:B------:R-:W-:Y:S01]  /*15300*/  ISETP.GT.AND P3, PT, R11, 0x1, PT ;  /* 0x000000010b00780c */ /* 0x000fe20003f64270 */
[----:B------:R-:W-:Y:S01]  /*15310*/  UIADD3 UR7, UR7, 0x180, URZ ;  /* 0x0000018007077890 */ /* 0x000fe2000fffe03f */
[----:B------:R-:W-:Y:S01]  /*15320*/  ISETP.NE.AND P1, PT, R5, 0x7, PT ;  /* 0x000000070500780c */ /* 0x000fe20003f25270 */
[----:B------:R-:W-:Y:S01]  /*15330*/  UIADD3 UR18, UR8, 0x1c180, URZ ;  /* 0x0001c18008127890 */ /* 0x000fe2000fffe03f */
[----:B------:R-:W-:-:S02]  /*15340*/  IADD3 R13, R13, 0x40, RZ ;  /* 0x000000400d0d7810 */ /* 0x000fc40007ffe0ff */
[----:B------:R-:W-:Y:S02]  /*15350*/  SEL R10, RZ, 0x1, P1 ;  /* 0x00000001ff0a7807 */ /* 0x000fe40000800000 */
[----:B------:R-:W-:Y:S01]  /*15360*/  UMOV UR8, UR7 ;  /* 0x0000000700087c82 */ /* 0x000fe20008000000 */
[----:B------:R-:W-:Y:S01]  /*15370*/  SEL R5, R5, RZ, P1 ;  /* 0x000000ff05057207 */ /* 0x000fe20000800000 */
[----:B------:R0:W-:Y:S01]  /*15380*/  UTMALDG.3D [UR8], [UR14], desc[UR16] ;  /* 0x000010080e0075b4 */ /* 0x0001e20008011000 */
[----:B------:R-:W-:Y:S01]  /*15390*/  LOP3.LUT R3, R3, R10, RZ, 0x3c, !PT ;  /* 0x0000000a03037212 */ /* 0x000fe200078e3cff */
[----:B0-----:R-:W-:Y:S01]  /*153a0*/  UMOV UR8, UR18 ;  /* 0x0000001200087c82 */ /* 0x001fe20008000000 */
[----:B------:R-:W-:Y:S02]  /*153b0*/  UMOV UR11, UR20 ;  /* 0x00000014000b7c82 */ /* 0x000fe40008000000 */
[----:B------:R0:W-:Y:S02]  /*153c0*/  UTMALDG.3D [UR8], [UR28], desc[UR16] ;  /* 0x000010081c0075b4 */ /* 0x0001e40008011000 */
[----:B0-----:R-:W-:Y:S05]  /*153d0*/  @P3 BRA `(.L_x_525) ;  /* 0xfffffffc00443947 */ /* 0x001fea000383ffff */
.L_x_521:
[----:B------:R-:W-:Y:S05]  /*153e0*/  BSYNC B1 ;  /* 0x0000000000017941 */ /* 0x000fea0003800000 */
.L_x_520:
[----:B------:R-:W2:Y:S01]  /*153f0*/  LDL.LU R15, [R1+0x88] ;  /* 0x00008800010f7983 */ /* 0x000ea20000300800 */
[----:B------:R-:W-:Y:S01]  /*15400*/  LOP3.LUT P3, RZ, R8, 0xff, RZ, 0xc0, !PT ;  /* 0x000000ff08ff7812 */ /* 0x000fe2000786c0ff */
[----:B------:R-:W-:Y:S01]  /*15410*/  VIADD R6, R6, UR19 ;  /* 0x0000001306067c36 */ /* 0x000fe20008000000 */
[----:B------:R-:W-:Y:S01]  /*15420*/  ULDC.64 UR8, c[0x0][0x650] ;  /* 0x0001940000087ab9 */ /* 0x000fe20000000a00 */
[----:B------:R-:W3:Y:S01]  /*15430*/  LDL.LU R12, [R1+0x8c] ;  /* 0x00008c00010c7983 */ /* 0x000ee20000300800 */
[----:B------:R-:W-:Y:S01]  /*15440*/  UISETP.GE.U32.AND UP0, UPT, UR19, 0x7, UPT ;  /* 0x000000071300788c */ /* 0x000fe2000bf06070 */
[C---:B------:R-:W-:Y:S01]  /*15450*/  IMAD.WIDE.U32 R2, R6.reuse, 0x24924925, RZ ;  /* 0x2492492506027825 */ /* 0x040fe200078e00ff */
[C---:B------:R-:W-:Y:S01]  /*15460*/  ISETP.GT.U32.AND P1, PT, R6.reuse, 0x6, PT ;  /* 0x000000060600780c */ /* 0x040fe20003f24070 */
[----:B------:R-:W-:Y:S01]  /*15470*/  BSSY B1, `(.L_x_526) ;  /* 0x0000077000017945 */ /* 0x000fe20003800000 */
[----:B------:R-:W-:Y:S01]  /*15480*/  PRMT R8, RZ, 0x7610, R8 ;  /* 0x00007610ff087816 */ /* 0x000fe20000000008 */
[----:B------:R-:W-:-:S02]  /*15490*/  IMAD.IADD R2, R6, 0x1, -R3 ;  /* 0x0000000106027824 */ /* 0x000fc400078e0a03 */
[----:B------:R-:W-:Y:S02]  /*154a0*/  IMAD.MOV.U32 R9, RZ, RZ, -0x1 ;  /* 0xffffffffff097424 */ /* 0x000fe400078e00ff */
[----:B------:R-:W0:Y:S01]  /*154b0*/  @P3 S2R R4, SR_CgaCtaId ;  /* 0x0000000000043919 */ /* 0x000e220000008800 */
[----:B------:R-:W-:Y:S02]  /*154c0*/  LEA.HI R2, R2, R3, RZ, 0x1f ;  /* 0x0000000302027211 */ /* 0x000fe400078ff8ff */
[----:B------:R-:W-:-:S04]  /*154d0*/  @P3 MOV R3, 0x400 ;  /* 0x0000040000033802 */ /* 0x000fc80000000f00 */
[----:B0-----:R-:W-:Y:S01]  /*154e0*/  @P3 LEA R3, R4, R3, 0x18 ;  /* 0x0000000304033211 */ /* 0x001fe200078ec0ff */
[----:B------:R-:W-:-:S03]  /*154f0*/  IMAD.U32 R4, RZ, RZ, UR19 ;  /* 0x00000013ff047e24 */ /* 0x000fc6000f8e00ff */
[----:B------:R0:W-:Y:S01]  /*15500*/  @P3 SYNCS.ARRIVE.TRANS64.A1T0 RZ, [R3+URZ+0x88], RZ ;  /* 0x000088ff03ff39a7 */ /* 0x0001e2000810003f */
[----:B------:R-:W-:Y:S02]  /*15510*/  PLOP3.LUT P3, PT, PT, PT, UP0, 0x80, 0x0 ;  /* 0x000000000000781c */ /* 0x000fe40003f6f008 */
[----:B------:R-:W-:Y:S01]  /*15520*/  ISETP.LT.U32.AND P1, PT, R4, 0x7, P1 ;  /* 0x000000070400780c */ /* 0x000fe20000f21070 */
[----:B------:R-:W-:-:S03]  /*15530*/  IMAD.MOV.U32 R4, RZ, RZ, -0x1 ;  /* 0xffffffffff047424 */ /* 0x000fc600078e00ff */
[----:B0-----:R-:W-:-:S04]  /*15540*/  SEL R3, RZ, 0x1, !P1 ;  /* 0x00000001ff037807 */ /* 0x001fc80004800000 */
[----:B------:R-:W-:Y:S02]  /*15550*/  LOP3.LUT R0, R0, R3, RZ, 0x3c, !PT ;  /* 0x0000000300007212 */ /* 0x000fe400078e3cff */
[----:B------:R-:W-:Y:S01]  /*15560*/  SHF.R.U32.HI R3, RZ, 0x2, R2 ;  /* 0x00000002ff037819 */ /* 0x000fe20000011602 */
[----:B------:R-:W-:-:S03]  /*15570*/  IMAD.MOV.U32 R2, RZ, RZ, -0x1 ;  /* 0xffffffffff027424 */ /* 0x000fc600078e00ff */
[--C-:B------:R-:W-:Y:S01]  /*15580*/  @P3 LOP3.LUT R0, R0, 0x1, R3.reuse, 0x78, !PT ;  /* 0x0000000100003812 */ /* 0x100fe200078e7803 */
[----:B------:R-:W-:Y:S01]  /*15590*/  IMAD R6, R3, -0x7, R6 ;  /* 0xfffffff903067824 */ /* 0x000fe200078e0206 */
[----:B------:R-:W-:Y:S02]  /*155a0*/  PRMT R3, RZ, 0x7610, R3 ;  /* 0x00007610ff037816 */ /* 0x000fe40000000003 */
[----:B---3--:R-:W-:-:S04]  /*155b0*/  IADD3 R12, P1, R12, UR22, RZ ;  /* 0x000000160c0c7c10 */ /* 0x008fc8000ff3e0ff */
[----:B--2---:R-:W-:Y:S01]  /*155c0*/  IADD3.X R15, R15, UR13, RZ, P1, !PT ;  /* 0x0000000d0f0f7c10 */ /* 0x004fe20008ffe4ff */
[----:B------:R0:W-:Y:S01]  /*155d0*/  STL [R1+0x8c], R12 ;  /* 0x00008c0c01007387 */ /* 0x0001e20000100800 */
[----:B------:R-:W-:-:S03]  /*155e0*/  ISETP.GE.U32.AND P1, PT, R12, UR8, PT ;  /* 0x000000080c007c0c */ /* 0x000fc6000bf26070 */
[----:B------:R0:W-:Y:S01]  /*155f0*/  STL [R1+0x88], R15 ;  /* 0x0000880f01007387 */ /* 0x0001e20000100800 */
[----:B------:R-:W-:-:S13]  /*15600*/  ISETP.GE.U32.AND.EX P1, PT, R15, UR9, PT, P1 ;  /* 0x000000090f007c0c */ /* 0x000fda000bf26110 */
[----:B0-----:R-:W-:Y:S05]  /*15610*/  @P1 BRA `(.L_x_527) ;  /* 0x0000000400701947 */ /* 0x001fea0003800000 */
[----:B------:R-:W2:Y:S01]  /*15620*/  LDL R14, [R1+0xa4] ;  /* 0x0000a400010e7983 */ /* 0x000ea20000100800 */
[----:B------:R-:W0:Y:S01]  /*15630*/  LDC R4, c[0x0][0x144] ;  /* 0x00005100ff047b82 */ /* 0x000e220000000800 */
[----:B------:R-:W-:Y:S01]  /*15640*/  ULDC.64 UR8, c[0x0][0x628] ;  /* 0x00018a0000087ab9 */ /* 0x000fe20000000a00 */
[----:B------:R-:W-:Y:S01]  /*15650*/  ULDC UR10, c[0x0][0x630] ;  /* 0x00018c00000a7ab9 */ /* 0x000fe20000000800 */
[----:B------:R-:W1:Y:S01]  /*15660*/  S2R R7, SR_CTAID.X ;  /* 0x0000000000077919 */ /* 0x000e620000002500 */
[----:B------:R-:W3:Y:S04]  /*15670*/  S2R R5, SR_CTAID.Y ;  /* 0x0000000000057919 */ /* 0x000ee80000002600 */
[----:B------:R-:W4:Y:S01]  /*15680*/  LDC R10, c[0x0][0x148] ;  /* 0x00005200ff0a7b82 */ /* 0x000f220000000800 */
[----:B-1----:R-:W-:-:S02]  /*15690*/  I2FP.F32.U32 R2, R7 ;  /* 0x0000000700027245 */ /* 0x002fc40000201000 */
[----:B---3--:R-:W-:Y:S02]  /*156a0*/  I2FP.F32.U32 R3, R5 ;  /* 0x0000000500037245 */ /* 0x008fe40000201000 */
[----:B--2---:R-:W-:-:S13]  /*156b0*/  R2UR UR7, R14 ;  /* 0x000000000e0772ca */ /* 0x004fda00000e0000 */
[----:B------:R-:W-:-:S03]  /*156c0*/  UISETP.NE.AND UP0, UPT, UR7, URZ, UPT ;  /* 0x0000003f0700728c */ /* 0x000fc6000bf05270 */
[----:B------:R-:W-:Y:S02]  /*156d0*/  ULDC UR7, c[0x0][0x150] ;  /* 0x0000540000077ab9 */ /* 0x000fe40000000800 */
[----:B------:R-:W-:Y:S01]  /*156e0*/  FMUL R2, R2, UR7 ;  /* 0x0000000702027c20 */ /* 0x000fe20008400000 */
[----:B------:R-:W-:Y:S01]  /*156f0*/  ULDC UR7, c[0x0][0x154] ;  /* 0x0000550000077ab9 */ /* 0x000fe20000000800 */
[----:B------:R-:W-:Y:S01]  /*15700*/  PLOP3.LUT P1, PT, PT, PT, UP0, 0x80, 0x0 ;  /* 0x000000000000781c */ /* 0x000fe20003f2f008 */
[----:B------:R-:W-:-:S03]  /*15710*/  FMUL R9, R3, UR7 ;  /* 0x0000000703097c20 */ /* 0x000fc60008400000 */
[----:B------:R-:W1:Y:S08]  /*15720*/  F2I.U32.TRUNC.NTZ R2, R2 ;  /* 0x0000000200027305 */ /* 0x000e70000020f000 */
[----:B------:R-:W2:Y:S01]  /*15730*/  F2I.U32.TRUNC.NTZ R9, R9 ;  /* 0x0000000900097305 */ /* 0x000ea2000020f000 */
[----:B-1----:R-:W-:Y:S02]  /*15740*/  IMAD.MOV R3, RZ, RZ, -R2 ;  /* 0x000000ffff037224 */ /* 0x002fe400078e0a02 */
[----:B------:R-:W-:-:S02]  /*15750*/  IMAD.MOV.U32 R2, RZ, RZ, R12 ;  /* 0x000000ffff027224 */ /* 0x000fc400078e000c */
[----:B0-----:R-:W-:Y:S02]  /*15760*/  IMAD R7, R4, R3, R7 ;  /* 0x0000000304077224 */ /* 0x001fe400078e0207 */
[----:B--2---:R-:W-:-:S04]  /*15770*/  IMAD.MOV R3, RZ, RZ, -R9 ;  /* 0x000000ffff037224 */ /* 0x004fc800078e0a09 */
[----:B----4-:R-:W-:Y:S01]  /*15780*/  @P1 IMAD R7, R10, R3, R5 ;  /* 0x000000030a071224 */ /* 0x010fe200078e0205 */
[----:B------:R-:W-:Y:S01]  /*15790*/  ISETP.NE.U32.AND P1, PT, RZ, UR8, PT ;  /* 0x00000008ff007c0c */ /* 0x000fe2000bf25070 */
[----:B------:R-:W-:-:S03]  /*157a0*/  IMAD.MOV.U32 R3, RZ, RZ, R15 ;  /* 0x000000ffff037224 */ /* 0x000fc600078e000f */
[----:B------:R-:W-:-:S13]  /*157b0*/  ISETP.NE.AND.EX P1, PT, RZ, UR9, PT, P1 ;  /* 0x00000009ff007c0c */ /* 0x000fda000bf25310 */
[----:B------:R-:W-:Y:S05]  /*157c0*/  @!P1 BRA `(.L_x_528) ;  /* 0x0000000000289947 */ /* 0x000fea0003800000 */
[----:B------:R-:W-:Y:S02]  /*157d0*/  ULDC UR7, c[0x0][0x634] ;  /* 0x00018d0000077ab9 */ /* 0x000fe40000000800 */
[----:B------:R-:W-:-:S05]  /*157e0*/  IADD3 R3, P1, R12, UR7, RZ ;  /* 0x000000070c037c10 */ /* 0x000fca000ff3e0ff */
[----:B------:R-:W-:-:S04]  /*157f0*/  IMAD.X R9, RZ, RZ, R15, P1 ;  /* 0x000000ffff097224 */ /* 0x000fc800008e060f */
[----:B------:R-:W-:-:S04]  /*15800*/  IMAD.WIDE.U32 R4, R9, UR8, RZ ;  /* 0x0000000809047c25 */ /* 0x000fc8000f8e00ff */
[----:B------:R-:W-:-:S04]  /*15810*/  IMAD.WIDE.U32 R4, P1, R3, UR9, R4 ;  /* 0x0000000903047c25 */ /* 0x000fc8000f820004 */
[----:B------:R-:W-:-:S04]  /*15820*/  IMAD.WIDE.U32 R2, R3, UR8, RZ ;  /* 0x0000000803027c25 */ /* 0x000fc8000f8e00ff */
[----:B------:R-:W-:Y:S01]  /*15830*/  IMAD.MOV.U32 R2, RZ, RZ, R5 ;  /* 0x000000ffff027224 */ /* 0x000fe200078e0005 */
[----:B------:R-:W-:Y:S01]  /*15840*/  IADD3 RZ, P3, R3, R4, RZ ;  /* 0x0000000403ff7210 */ /* 0x000fe20007f7e0ff */
[----:B------:R-:W-:-:S04]  /*15850*/  IMAD.X R3, RZ, RZ, RZ, P1 ;  /* 0x000000ffff037224 */ /* 0x000fc800008e06ff */
[----:B------:R-:W-:-:S08]  /*15860*/  IMAD.WIDE.U32.X R2, R9, UR9, R2, P3 ;  /* 0x0000000909027c25 */ /* 0x000fd000098e0402 */
.L_x_528:
[--C-:B------:R-:W-:Y:S01]  /*15870*/  SHF.R.U64 R9, R2, UR10, R3.reuse ;  /* 0x0000000a02097c19 */ /* 0x100fe20008001203 */
[----:B------:R-:W-:Y:S01]  /*15880*/  ULDC.64 UR8, c[0x0][0x620] ;  /* 0x0001880000087ab9 */ /* 0x000fe20000000a00 */
[----:B------:R-:W-:Y:S01]  /*15890*/  SHF.R.U32.HI R2, RZ, UR10, R3 ;  /* 0x0000000aff027c19 */ /* 0x000fe20008011603 */
[----:B------:R-:W-:Y:S01]  /*158a0*/  IMAD.MOV.U32 R3, RZ, RZ, R15 ;  /* 0x000000ffff037224 */ /* 0x000fe200078e000f */
[----:B------:R-:W-:Y:S01]  /*158b0*/  IADD3 R11, P1, RZ, -R9, RZ ;  /* 0x80000009ff0b7210 */ /* 0x000fe20007f3e0ff */
[----:B------:R-:W-:-:S03]  /*158c0*/  ULDC UR7, c[0x0][0x618] ;  /* 0x0001860000077ab9 */ /* 0x000fc60000000800 */
[----:B------:R-:W-:-:S05]  /*158d0*/  IADD3.X R2, RZ, ~R2, RZ, P1, !PT ;  /* 0x80000002ff027210 */ /* 0x000fca0000ffe4ff */
[----:B------:R-:W-:-:S04]  /*158e0*/  IMAD R2, R2, UR8, RZ ;  /* 0x0000000802027c24 */ /* 0x000fc8000f8e02ff */
[----:B------:R-:W-:Y:S02]  /*158f0*/  IMAD R5, R11, UR9, R2 ;  /* 0x000000090b057c24 */ /* 0x000fe4000f8e0202 */
[----:B------:R-:W-:-:S04]  /*15900*/  IMAD.MOV.U32 R2, RZ, RZ, R12 ;  /* 0x000000ffff027224 */ /* 0x000fc800078e000c */
[----:B------:R-:W-:Y:S01]  /*15910*/  IMAD.WIDE.U32 R2, R11, UR8, R2 ;  /* 0x000000080b027c25 */ /* 0x000fe2000f8e0002 */
[----:B------:R-:W-:Y:S02]  /*15920*/  ULDC.64 UR8, c[0x0][0x640] ;  /* 0x0001900000087ab9 */ /* 0x000fe40000000a00 */
[----:B------:R-:W-:Y:S01]  /*15930*/  ISETP.NE.U32.AND P1, PT, RZ, UR8, PT ;  /* 0x00000008ff007c0c */ /* 0x000fe2000bf25070 */
[----:B------:R-:W-:-:S03]  /*15940*/  IMAD.IADD R3, R3, 0x1, R5 ;  /* 0x0000000103037824 */ /* 0x000fc600078e0205 */
[----:B------:R-:W-:Y:S02]  /*15950*/  ISETP.NE.AND.EX P1, PT, RZ, UR9, PT, P1 ;  /* 0x00000009ff007c0c */ /* 0x000fe4000bf25310 */
[--C-:B------:R-:W-:Y:S02]  /*15960*/  SHF.R.U64 R10, R2, UR7, R3.reuse ;  /* 0x00000007020a7c19 */ /* 0x100fe40008001203 */
[----:B------:R-:W-:Y:S01]  /*15970*/  SHF.R.U32.HI R3, RZ, UR7, R3 ;  /* 0x00000007ff037c19 */ /* 0x000fe20008011603 */
[----:B------:R-:W-:-:S03]  /*15980*/  ULDC UR7, c[0x0][0x608] ;  /* 0x0001820000077ab9 */ /* 0x000fc60000000800 */
[--C-:B------:R-:W-:Y:S02]  /*15990*/  SHF.R.U64 R11, R10, UR7, R3.reuse ;  /* 0x000000070a0b7c19 */ /* 0x100fe40008001203 */
[----:B------:R-:W-:Y:S01]  /*159a0*/  SHF.R.U32.HI R2, RZ, UR7, R3 ;  /* 0x00000007ff027c19 */ /* 0x000fe20008011603 */
[----:B------:R-:W-:-:S03]  /*159b0*/  ULDC UR7, c[0x0][0x658] ;  /* 0x0001960000077ab9 */ /* 0x000fc60000000800 */
[--C-:B------:R-:W-:Y:S02]  /*159c0*/  SHF.R.U64 R12, R11, UR7, R2.reuse ;  /* 0x000000070b0c7c19 */ /* 0x100fe40008001202 */
[----:B------:R-:W-:-:S03]  /*159d0*/  SHF.R.U32.HI R13, RZ, UR7, R2 ;  /* 0x00000007ff0d7c19 */ /* 0x000fc60008011602 */
[----:B------:R-:W-:Y:S02]  /*159e0*/  IMAD.MOV.U32 R2, RZ, RZ, R12 ;  /* 0x000000ffff027224 */ /* 0x000fe400078e000c */
[----:B------:R-:W-:Y:S01]  /*159f0*/  IMAD.MOV.U32 R3, RZ, RZ, R13 ;  /* 0x000000ffff037224 */ /* 0x000fe200078e000d */
[----:B------:R-:W-:Y:S06]  /*15a00*/  @!P1 BRA `(.L_x_529) ;  /* 0x0000000000289947 */ /* 0x000fec0003800000 */
        /* <DEDUP_REMOVED lines=10> */
.L_x_529:
[----:B------:R-:W-:Y:S02]  /*15ab0*/  R2UR UR7, R14 ;  /* 0x000000000e0772ca */ /* 0x000fe400000e0000 */
[----:B------:R-:W-:-:S11]  /*15ac0*/  LOP3.LUT R11, R11, UR6, RZ, 0xc0, !PT ;  /* 0x000000060b0b7c12 */ /* 0x000fd6000f8ec0ff */
[----:B------:R-:W-:-:S03]  /*15ad0*/  UISETP.NE.AND UP0, UPT, UR7, URZ, UPT ;  /* 0x0000003f0700728c */ /* 0x000fc6000bf05270 */
[----:B------:R-:W-:Y:S02]  /*15ae0*/  ULDC UR7, c[0x0][0x648] ;  /* 0x0001920000077ab9 */ /* 0x000fe40000000800 */
[----:B------:R-:W-:Y:S01]  /*15af0*/  SHF.R.U64 R2, R2, UR7, R3 ;  /* 0x0000000702027c19 */ /* 0x000fe20008001203 */
[----:B------:R-:W-:Y:S01]  /*15b00*/  ULDC UR7, c[0x0][0x638] ;  /* 0x00018e0000077ab9 */ /* 0x000fe20000000800 */
[----:B------:R-:W-:Y:S02]  /*15b10*/  PLOP3.LUT P1, PT, PT, PT, UP0, 0x40, 0x0 ;  /* 0x000000000000781c */ /* 0x000fe40003f2e808 */
[----:B------:R-:W-:Y:S01]  /*15b20*/  PLOP3.LUT P3, PT, PT, PT, UP0, 0x40, 0x0 ;  /* 0x000000000000781c */ /* 0x000fe20003f6e808 */
[----:B------:R-:W-:Y:S02]  /*15b30*/  IMAD.MOV R3, RZ, RZ, -R2 ;  /* 0x000000ffff037224 */ /* 0x000fe400078e0a02 */
[----:B------:R-:W-:Y:S02]  /*15b40*/  IMAD R4, R2, UR5, R11 ;  /* 0x0000000502047c24 */ /* 0x000fe4000f8e020b */
[----:B------:R-:W-:Y:S01]  /*15b50*/  IMAD R12, R3, UR7, R12 ;  /* 0x00000007030c7c24 */ /* 0x000fe2000f8e020c */
[----:B------:R-:W-:Y:S01]  /*15b60*/  ULDC UR7, c[0x0][0x610] ;  /* 0x0001840000077ab9 */ /* 0x000fe20000000800 */
[----:B------:R-:W-:Y:S01]  /*15b70*/  LOP3.LUT R3, R10, UR4, RZ, 0xc0, !PT ;  /* 0x000000040a037c12 */ /* 0x000fe2000f8ec0ff */
[----:B------:R-:W-:Y:S01]  /*15b80*/  IMAD R7, R4, UR7, R7 ;  /* 0x0000000704077c24 */ /* 0x000fe2000f8e0207 */
[----:B------:R-:W-:-:S03]  /*15b90*/  ULDC UR7, c[0x0][0x600] ;  /* 0x0001800000077ab9 */ /* 0x000fc60000000800 */
[----:B------:R-:W-:Y:S02]  /*15ba0*/  IMAD R12, R12, UR7, R3 ;  /* 0x000000070c0c7c24 */ /* 0x000fe4000f8e0203 */
[----:B------:R-:W-:-:S03]  /*15bb0*/  IMAD.MOV.U32 R3, RZ, RZ, 0x1 ;  /* 0x00000001ff037424 */ /* 0x000fc600078e00ff */
[----:B------:R-:W-:Y:S02]  /*15bc0*/  SEL R2, R12, R7, P1 ;  /* 0x000000070c027207 */ /* 0x000fe40000800000 */
[----:B------:R-:W-:-:S07]  /*15bd0*/  SEL R4, R7, R12, P3 ;  /* 0x0000000c07047207 */ /* 0x000fce0001800000 */
.L_x_527:
[----:B------:R-:W-:Y:S05]  /*15be0*/  BSYNC B1 ;  /* 0x0000000000017941 */ /* 0x000fea0003800000 */
.L_x_526:
[----:B------:R-:W-:-:S13]  /*15bf0*/  LOP3.LUT P1, RZ, R3, 0xff, RZ, 0xc0, !PT ;  /* 0x000000ff03ff7812 */ /* 0x000fda000782c0ff */
[----:B------:R-:W-:Y:S05]  /*15c00*/  @P1 BRA `(.L_x_530) ;  /* 0xfffffff400041947 */ /* 0x000fea000383ffff */
[----:B------:R-:W-:Y:S05]  /*15c10*/  BSYNC B0 ;  /* 0x0000000000007941 */ /* 0x000fea0003800000 */
.L_x_518:
[----:B------:R-:W-:-:S03]  /*15c20*/  UMOV UR7, 0xffffffff ;  /* 0xffffffff00077882 */ /* 0x000fc60000000000 */
[----:B------:R-:W-:Y:S05]  /*15c30*/  BRA.DIV UR7, `(.L_x_531) ;  /* 0x00000006078c7947 */ /* 0x000fea000b800000 */
[----:B------:R-:W-:-:S13]  /*15c40*/  ELECT P6, URZ, PT ;  /* 0x00000000003f782f */ /* 0x000fda00038c0000 */
.L_x_548:
[----:B------:R-:W-:Y:S04]  /*15c50*/  BSSY B0, `(.L_x_532) ;  /* 0x0000049000007945 */ /* 0x000fe80003800000 */
[----:B------:R-:W-:Y:S05]  /*15c60*/  @!P6 BRA `(.L_x_533) ;  /* 0x00000004001ce947 */ /* 0x000fea0003800000 */
[----:B------:R-:W2:Y:S02]  /*15c70*/  LDL R2, [R1+0x80] ;  /* 0x0000800001027983 */ /* 0x000ea40000100800 */
[----:B--2---:R-:W-:-:S13]  /*15c80*/  R2UR UR7, R2 ;  /* 0x00000000020772ca */ /* 0x004fda00000e0000 */
[----:B------:R-:W-:-:S04]  /*15c90*/  ULOP3.LUT UR7, UR7, 0x2, URZ, 0xfc, !UPT ;  /* 0x0000000207077892 */ /* 0x000fc8000f8efc3f */
[----:B------:R-:W-:-:S06]  /*15ca0*/  UISETP.NE.AND UP0, UPT, UR7, 0x3, UPT ;  /* 0x000000030700788c */ /* 0x000fcc000bf05270 */
[----:B------:R-:W-:-:S13]  /*15cb0*/  PLOP3.LUT P0, PT, PT, PT, UP0, 0x80, 0x0 ;  /* 0x000000000000781c */ /* 0x000fda0003f0f008 */
[----:B------:R-:W-:Y:S05]  /*15cc0*/  @!P0 BRA `(.L_x_534) ;  /* 0x0000000000048947 */ /* 0x000fea0003800000 */
[----:B------:R-:W-:Y:S01]  /*15cd0*/  BPT.TRAP 0x1 ;  /* 0x000000040000795c */ /* 0x000fe20000300000 */
.L_x_534:
[----:B------:R-:W0:Y:S01]  /*15ce0*/  S2R R3, SR_CgaCtaId ;  /* 0x0000000000037919 */ /* 0x000e220000008800 */
[----:B------:R-:W-:-:S04]  /*15cf0*/  MOV R2, 0x400 ;  /* 0x0000040000027802 */ /* 0x000fc80000000f00 */
[----:B0-----:R-:W-:Y:S02]  /*15d00*/  LEA R3, R3, R2, 0x18 ;  /* 0x0000000203037211 */ /* 0x001fe400078ec0ff */
[----:B------:R-:W-:-:S03]  /*15d10*/  SHF.L.U32 R2, R0, 0x1f, RZ ;  /* 0x0000001f00027819 */ /* 0x000fc600000006ff */
[----:B------:R-:W-:-:S04]  /*15d20*/  VIADD R3, R3, 0x38 ;  /* 0x0000003803037836 */ /* 0x000fc80000000000 */
[----:B------:R-:W-:-:S04]  /*15d30*/  IMAD R5, R6, 0x8, R3 ;  /* 0x0000000806057824 */ /* 0x000fc800078e0203 */
[----:B------:R-:W0:Y:S02]  /*15d40*/  SYNCS.PHASECHK.TRANS64.TRYWAIT P0, [R5+URZ], R2 ;  /* 0x00000002050075a7 */ /* 0x000e24000800017f */
[----:B0-----:R-:W-:Y:S05]  /*15d50*/  @!P0 BRA `(.L_x_535) ;  /* 0x0000000400648947 */ /* 0x001fea0003800000 */
.L_x_549:
[----:B------:R-:W-:-:S05]  /*15d60*/  VIADD R6, R6, 0x1 ;  /* 0x0000000106067836 */ /* 0x000fca0000000000 */
[----:B------:R-:W-:-:S04]  /*15d70*/  ISETP.NE.AND P0, PT, R6, 0x7, PT ;  /* 0x000000070600780c */ /* 0x000fc80003f05270 */
[----:B0-----:R-:W-:Y:S02]  /*15d80*/  SEL R5, RZ, 0x1, P0 ;  /* 0x00000001ff057807 */ /* 0x001fe40000000000 */
[----:B------:R-:W-:Y:S02]  /*15d90*/  SEL R6, R6, RZ, P0 ;  /* 0x000000ff06067207 */ /* 0x000fe40000000000 */
[----:B------:R-:W-:Y:S02]  /*15da0*/  LOP3.LUT R5, R0, R5, RZ, 0x3c, !PT ;  /* 0x0000000500057212 */ /* 0x000fe400078e3cff */
[----:B------:R-:W-:Y:S02]  /*15db0*/  LEA R7, R6, R3, 0x3 ;  /* 0x0000000306077211 */ /* 0x000fe400078e18ff */
[----:B------:R-:W-:-:S04]  /*15dc0*/  SHF.L.U32 R0, R5, 0x1f, RZ ;  /* 0x0000001f05007819 */ /* 0x000fc800000006ff */
[----:B------:R-:W0:Y:S02]  /*15dd0*/  SYNCS.PHASECHK.TRANS64.TRYWAIT P0, [R7+URZ], R0 ;  /* 0x00000000070075a7 */ /* 0x000e24000800017f */
[----:B0-----:R-:W-:Y:S05]  /*15de0*/  @!P0 BRA `(.L_x_536) ;  /* 0x0000000400548947 */ /* 0x001fea0003800000 */
.L_x_550:
[----:B0-----:R-:W-:-:S05]  /*15df0*/  VIADD R0, R6, 0x1 ;  /* 0x0000000106007836 */ /* 0x001fca0000000000 */
[----:B------:R-:W-:-:S04]  /*15e00*/  ISETP.NE.AND P0, PT, R0, 0x7, PT ;  /* 0x000000070000780c */ /* 0x000fc80003f05270 */
[----:B------:R-:W-:Y:S02]  /*15e10*/  SEL R2, RZ, 0x1, P0 ;  /* 0x00000001ff027807 */ /* 0x000fe40000000000 */
[----:B------:R-:W-:Y:S02]  /*15e20*/  SEL R4, R0, RZ, P0 ;  /* 0x000000ff00047207 */ /* 0x000fe40000000000 */
[----:B------:R-:W-:-:S03]  /*15e30*/  LOP3.LUT R5, R5, R2, RZ, 0x3c, !PT ;  /* 0x0000000205057212 */ /* 0x000fc600078e3cff */
[----:B------:R-:W-:Y:S01]  /*15e40*/  IMAD R7, R4, 0x8, R3 ;  /* 0x0000000804077824 */ /* 0x000fe200078e0203 */
[----:B------:R-:W-:-:S04]  /*15e50*/  SHF.L.U32 R0, R5, 0x1f, RZ ;  /* 0x0000001f05007819 */ /* 0x000fc800000006ff */
[----:B------:R-:W0:Y:S02]  /*15e60*/  SYNCS.PHASECHK.TRANS64.TRYWAIT P0, [R7+URZ], R0 ;  /* 0x00000000070075a7 */ /* 0x000e24000800017f */
[----:B0-----:R-:W-:Y:S05]  /*15e70*/  @!P0 BRA `(.L_x_537) ;  /* 0x0000000400448947 */ /* 0x001fea0003800000 */
.L_x_551:
        /* <DEDUP_REMOVED lines=9> */
.L_x_552:
        /* <DEDUP_REMOVED lines=9> */
.L_x_553:
        /* <DEDUP_REMOVED lines=9> */
.L_x_554:
[----:B0-----:R-:W-:-:S05]  /*16030*/  VIADD R0, R4, 0x1 ;  /* 0x0000000104007836 */ /* 0x001fca0000000000 */
[----:B------:R-:W-:-:S04]  /*16040*/  ISETP.NE.AND P0, PT, R0, 0x7, PT ;  /* 0x000000070000780c */ /* 0x000fc80003f05270 */
[----:B------:R-:W-:Y:S02]  /*16050*/  SEL R2, RZ, 0x1, P0 ;  /* 0x00000001ff027807 */ /* 0x000fe40000000000 */
[----:B------:R-:W-:Y:S02]  /*16060*/  SEL R0, R0, RZ, P0 ;  /* 0x000000ff00007207 */ /* 0x000fe40000000000 */
[----:B------:R-:W-:-:S03]  /*16070*/  LOP3.LUT R2, R5, R2, RZ, 0x3c, !PT ;  /* 0x0000000205027212 */ /* 0x000fc600078e3cff */
[----:B------:R-:W-:Y:S01]  /*16080*/  IMAD R3, R0, 0x8, R3 ;  /* 0x0000000800037824 */ /* 0x000fe200078e0203 */
[----:B------:R-:W-:-:S07]  /*16090*/  SHF.L.U32 R0, R2, 0x1f, RZ ;  /* 0x0000001f02007819 */ /* 0x000fce00000006ff */
.L_x_541:
[----:B0-----:R0:W1:Y:S02]  /*160a0*/  SYNCS.PHASECHK.TRANS64.TRYWAIT P0, [R3+URZ], R0 ;  /* 0x00000000030075a7 */ /* 0x001064000800017f */
[----:B-1----:R-:W-:Y:S05]  /*160b0*/  @!P0 NANOSLEEP.SYNCS 0x989680 ;  /* 0x009896800000895d */ /* 0x002fea0003900000 */
[----:B------:R-:W1:Y:S02]  /*160c0*/  @!P0 SYNCS.PHASECHK.TRANS64 P0, [R3+URZ], R0 ;  /* 0x00000000030085a7 */ /* 0x000e64000800007f */
[----:B-1----:R-:W-:Y:S05]  /*160d0*/  @!P0 BRA `(.L_x_541) ;  /* 0xfffffffc00f08947 */ /* 0x002fea000383ffff */
.L_x_533:
[----:B------:R-:W-:Y:S05]  /*160e0*/  BSYNC B0 ;  /* 0x0000000000007941 */ /* 0x000fea0003800000 */
.L_x_532:
[----:B------:R-:W-:Y:S05]  /*160f0*/  EXIT ;  /* 0x000000000000794d */ /* 0x000fea0003800000 */
.L_x_17:
[----:B-1----:R1:W2:Y:S02]  /*16100*/  SYNCS.PHASECHK.TRANS64.TRYWAIT P1, [R3+URZ], R2 ;  /* 0x00000002030075a7 */ /* 0x0022a4000802017f */
[----:B--2---:R-:W-:Y:S05]  /*16110*/  @!P1 NANOSLEEP.SYNCS 0x989680 ;  /* 0x009896800000995d */ /* 0x004fea0003900000 */
[----:B------:R-:W2:Y:S02]  /*16120*/  @!P1 SYNCS.PHASECHK.TRANS64 P1, [R3+URZ], R2 ;  /* 0x00000002030095a7 */ /* 0x000ea4000802007f */
[----:B--2---:R-:W-:Y:S05]  /*16130*/  @!P1 BRA `(.L_x_17) ;  /* 0xfffffffc00f09947 */ /* 0x004fea000383ffff */
[----:B------:R-:W-:Y:S05]  /*16140*/  BRA `(.L_x_16) ;  /* 0xfffffeb400587947 */ /* 0x000fea000383ffff */
.L_x_22:
[----:B--2---:R2:W3:Y:S02]  /*16150*/  SYNCS.PHASECHK.TRANS64.TRYWAIT P1, [R4+URZ], R5 ;  /* 0x00000005040075a7 */ /* 0x0044e4000802017f */
[----:B---3--:R-:W-:Y:S05]  /*16160*/  @!P1 NANOSLEEP.SYNCS 0x989680 ;  /* 0x009896800000995d */ /* 0x008fea0003900000 */
[----:B------:R-:W3:Y:S02]  /*16170*/  @!P1 SYNCS.PHASECHK.TRANS64 P1, [R4+URZ], R5 ;  /* 0x00000005040095a7 */ /* 0x000ee4000802007f */
[----:B---3--:R-:W-:Y:S05]  /*16180*/  @!P1 BRA `(.L_x_22) ;  /* 0xfffffffc00f09947 */ /* 0x008fea000383ffff */
[----:B------:R-:W-:Y:S05]  /*16190*/  BRA `(.L_x_21) ;  /* 0xfffffed800507947 */ /* 0x000fea000383ffff */
.L_x_519:
[----:B------:R-:W-:Y:S01]  /*161a0*/  BSSY B1, `(.L_x_542) ;  /* 0x0000006000017945 */ /* 0x000fe20003800000 */
[----:B------:R-:W-:-:S07]  /*161b0*/  IMAD.MOV.U32 R15, RZ, RZ, -0x1 ;  /* 0xffffffffff0f7424 */ /* 0x000fce00078e00ff */
[----:B------:R-:W-:Y:S05]  /*161c0*/  WARPSYNC.COLLECTIVE R15, `(.L_x_543) ;  /* 0x000000000f0c7348 */ /* 0x000fea0003c00000 */
[----:B------:R-:W-:Y:S02]  /*161d0*/  ELECT P6, UR62, PT ;  /* 0x00000000003e782f */ /* 0x000fe400038c0000 */
[----:B------:R-:W-:Y:S01]  /*161e0*/  MOV R14, UR62 ;  /* 0x0000003e000e7c02 */ /* 0x000fe20008000f00 */
[----:B------:R-:W-:Y:S10]  /*161f0*/  ENDCOLLECTIVE ;  /* 0x000000000000791b */ /* 0x000ff40003800000 */
.L_x_543:
[----:B------:R-:W-:Y:S05]  /*16200*/  BSYNC B1 ;  /* 0x0000000000017941 */ /* 0x000fea0003800000 */
.L_x_542:
[----:B------:R-:W-:Y:S05]  /*16210*/  BRA `(.L_x_544) ;  /* 0xffffffec008c7947 */ /* 0x000fea000383ffff */
.L_x_522:
[----:B-1----:R1:W2:Y:S02]  /*16220*/  SYNCS.PHASECHK.TRANS64.TRYWAIT P1, [R12+URZ+0x38], R7 ;  /* 0x000038070c0075a7 */ /* 0x0022a4000802017f */
[----:B--2---:R-:W-:Y:S05]  /*16230*/  @!P1 NANOSLEEP.SYNCS 0x989680 ;  /* 0x009896800000995d */ /* 0x004fea0003900000 */
[----:B------:R-:W2:Y:S02]  /*16240*/  @!P1 SYNCS.PHASECHK.TRANS64 P1, [R12+URZ+0x38], R7 ;  /* 0x000038070c0095a7 */ /* 0x000ea4000802007f */
[----:B--2---:R-:W-:Y:S05]  /*16250*/  @!P1 BRA `(.L_x_522) ;  /* 0xfffffffc00f09947 */ /* 0x004fea000383ffff */
[----:B------:R-:W-:Y:S05]  /*16260*/  BRA `(.L_x_545) ;  /* 0xffffffec00c07947 */ /* 0x000fea000383ffff */
.L_x_531:
[----:B------:R-:W-:Y:S01]  /*16270*/  BSSY B0, `(.L_x_546) ;  /* 0x0000006000007945 */ /* 0x000fe20003800000 */
[----:B------:R-:W-:-:S07]  /*16280*/  IMAD.MOV.U32 R15, RZ, RZ, -0x1 ;  /* 0xffffffffff0f7424 */ /* 0x000fce00078e00ff */
[----:B------:R-:W-:Y:S05]  /*16290*/  WARPSYNC.COLLECTIVE R15, `(.L_x_547) ;  /* 0x000000000f0c7348 */ /* 0x000fea0003c00000 */
[----:B------:R-:W-:Y:S02]  /*162a0*/  ELECT P6, UR62, PT ;  /* 0x00000000003e782f */ /* 0x000fe400038c0000 */
[----:B------:R-:W-:Y:S01]  /*162b0*/  MOV R14, UR62 ;  /* 0x0000003e000e7c02 */ /* 0x000fe20008000f00 */
[----:B------:R-:W-:Y:S10]  /*162c0*/  ENDCOLLECTIVE ;  /* 0x000000000000791b */ /* 0x000ff40003800000 */
.L_x_547:
[----:B------:R-:W-:Y:S05]  /*162d0*/  BSYNC B0 ;  /* 0x0000000000007941 */ /* 0x000fea0003800000 */
.L_x_546:
[----:B------:R-:W-:Y:S05]  /*162e0*/  BRA `(.L_x_548) ;  /* 0xfffffff800587947 */ /* 0x000fea000383ffff */
.L_x_535:
[----:B0-----:R0:W1:Y:S02]  /*162f0*/  SYNCS.PHASECHK.TRANS64.TRYWAIT P0, [R5+URZ], R2 ;  /* 0x00000002050075a7 */ /* 0x001064000800017f */
[----:B-1----:R-:W-:Y:S05]  /*16300*/  @!P0 NANOSLEEP.SYNCS 0x989680 ;  /* 0x009896800000895d */ /* 0x002fea0003900000 */
[----:B------:R-:W1:Y:S02]  /*16310*/  @!P0 SYNCS.PHASECHK.TRANS64 P0, [R5+URZ], R2 ;  /* 0x00000002050085a7 */ /* 0x000e64000800007f */
[----:B-1----:R-:W-:Y:S05]  /*16320*/  @!P0 BRA `(.L_x_535) ;  /* 0xfffffffc00f08947 */ /* 0x002fea000383ffff */
[----:B------:R-:W-:Y:S05]  /*16330*/  BRA `(.L_x_549) ;  /* 0xfffffff800887947 */ /* 0x000fea000383ffff */
.L_x_536:
[----:B0-----:R0:W1:Y:S02]  /*16340*/  SYNCS.PHASECHK.TRANS64.TRYWAIT P0, [R7+URZ], R0 ;  /* 0x00000000070075a7 */ /* 0x001064000800017f */
[----:B-1----:R-:W-:Y:S05]  /*16350*/  @!P0 NANOSLEEP.SYNCS 0x989680 ;  /* 0x009896800000895d */ /* 0x002fea0003900000 */
[----:B------:R-:W1:Y:S02]  /*16360*/  @!P0 SYNCS.PHASECHK.TRANS64 P0, [R7+URZ], R0 ;  /* 0x00000000070085a7 */ /* 0x000e64000800007f */
[----:B-1----:R-:W-:Y:S05]  /*16370*/  @!P0 BRA `(.L_x_536) ;  /* 0xfffffffc00f08947 */ /* 0x002fea000383ffff */
[----:B------:R-:W-:Y:S05]  /*16380*/  BRA `(.L_x_550) ;  /* 0xfffffff800987947 */ /* 0x000fea000383ffff */
.L_x_537:
[----:B0-----:R0:W1:Y:S02]  /*16390*/  SYNCS.PHASECHK.TRANS64.TRYWAIT P0, [R7+URZ], R0 ;  /* 0x00000000070075a7 */ /* 0x001064000800017f */
[----:B-1----:R-:W-:Y:S05]  /*163a0*/  @!P0 NANOSLEEP.SYNCS 0x989680 ;  /* 0x009896800000895d */ /* 0x002fea0003900000 */
[----:B------:R-:W1:Y:S02]  /*163b0*/  @!P0 SYNCS.PHASECHK.TRANS64 P0, [R7+URZ], R0 ;  /* 0x00000000070085a7 */ /* 0x000e64000800007f */
[----:B-1----:R-:W-:Y:S05]  /*163c0*/  @!P0 BRA `(.L_x_537) ;  /* 0xfffffffc00f08947 */ /* 0x002fea000383ffff */
[----:B------:R-:W-:Y:S05]  /*163d0*/  BRA `(.L_x_551) ;  /* 0xfffffff800a87947 */ /* 0x000fea000383ffff */
.L_x_538:
[----:B0-----:R0:W1:Y:S02]  /*163e0*/  SYNCS.PHASECHK.TRANS64.TRYWAIT P0, [R7+URZ], R0 ;  /* 0x00000000070075a7 */ /* 0x001064000800017f */
[----:B-1----:R-:W-:Y:S05]  /*163f0*/  @!P0 NANOSLEEP.SYNCS 0x989680 ;  /* 0x009896800000895d */ /* 0x002fea0003900000 */
[----:B------:R-:W1:Y:S02]  /*16400*/  @!P0 SYNCS.PHASECHK.TRANS64 P0, [R7+URZ], R0 ;  /* 0x00000000070085a7 */ /* 0x000e64000800007f */
[----:B-1----:R-:W-:Y:S05]  /*16410*/  @!P0 BRA `(.L_x_538) ;  /* 0xfffffffc00f08947 */ /* 0x002fea000383ffff */
[----:B------:R-:W-:Y:S05]  /*16420*/  BRA `(.L_x_552) ;  /* 0xfffffff800b87947 */ /* 0x000fea000383ffff */
.L_x_539:
[----:B0-----:R0:W1:Y:S02]  /*16430*/  SYNCS.PHASECHK.TRANS64.TRYWAIT P0, [R7+URZ], R0 ;  /* 0x00000000070075a7 */ /* 0x001064000800017f */
[----:B-1----:R-:W-:Y:S05]  /*16440*/  @!P0 NANOSLEEP.SYNCS 0x989680 ;  /* 0x009896800000895d */ /* 0x002fea0003900000 */
[----:B------:R-:W1:Y:S02]  /*16450*/  @!P0 SYNCS.PHASECHK.TRANS64 P0, [R7+URZ], R0 ;  /* 0x00000000070085a7 */ /* 0x000e64000800007f */
[----:B-1----:R-:W-:Y:S05]  /*16460*/  @!P0 BRA `(.L_x_539) ;  /* 0xfffffffc00f08947 */ /* 0x002fea000383ffff */
[----:B------:R-:W-:Y:S05]  /*16470*/  BRA `(.L_x_553) ;  /* 0xfffffff800c87947 */ /* 0x000fea000383ffff */
.L_x_540:
[----:B0-----:R0:W1:Y:S02]  /*16480*/  SYNCS.PHASECHK.TRANS64.TRYWAIT P0, [R7+URZ], R0 ;  /* 0x00000000070075a7 */ /* 0x001064000800017f */
[----:B-1----:R-:W-:Y:S05]  /*16490*/  @!P0 NANOSLEEP.SYNCS 0x989680 ;  /* 0x009896800000895d */ /* 0x002fea0003900000 */
[----:B------:R-:W1:Y:S02]  /*164a0*/  @!P0 SYNCS.PHASECHK.TRANS64 P0, [R7+URZ], R0 ;  /* 0x00000000070085a7 */ /* 0x000e64000800007f */
[----:B-1----:R-:W-:Y:S05]  /*164b0*/  @!P0 BRA `(.L_x_540) ;  /* 0xfffffffc00f08947 */ /* 0x002fea000383ffff */
[----:B------:R-:W-:Y:S05]  /*164c0*/  BRA `(.L_x_554) ;  /* 0xfffffff800d87947 */ /* 0x000fea000383ffff */
.L_x_555:
[----:B------:R-:W-:-:S00]  /*164d0*/  BRA `(.L_x_555) ;  /* 0xfffffffc00fc7947 */ /* 0x000fc0000383ffff */
[----:B------:R-:W-:-:S00]  /*164e0*/  NOP ;  /* 0x0000000000007918 */ /* 0x000fc00000000000 */
        /* <DEDUP_REMOVED lines=9> */
.L_x_556:


//--------------------- .nv.global.init           --------------------------
	.section	.nv.global.init,"aw",@progbits
.nv.global.init:
	.type		$str$22,@object
	.size		$str$22,($str$23 - $str$22)
$str$22:
        /*0000*/ 	.byte	0x6b, 0x5f, 0x74, 0x69, 0x6c, 0x65, 0x5f, 0x63, 0x6f, 0x75, 0x6e, 0x74, 0x20, 0x3e, 0x3d, 0x20
        /*0010*/ 	.byte	0x31, 0x00
	.type		$str$23,@object
	.size		$str$23,(__unnamed_1 - $str$23)
$str$23:
        /*0012*/ 	.byte	0x2f, 0x74, 0x6d, 0x70, 0x2f, 0x63, 0x75, 0x74, 0x6c, 0x61, 0x73, 0x73, 0x5f, 0x73, 0x77, 0x65
        /*0022*/ 	.byte	0x65, 0x70, 0x5f, 0x73, 0x72, 0x63, 0x2f, 0x69, 0x6e, 0x63, 0x6c, 0x75, 0x64, 0x65, 0x2f, 0x63
        /*0032*/ 	.byte	0x75, 0x74, 0x6c, 0x61, 0x73, 0x73, 0x2f, 0x67, 0x65, 0x6d, 0x6d, 0x2f, 0x63, 0x6f, 0x6c, 0x6c
        /*0042*/ 	.byte	0x65, 0x63, 0x74, 0x69, 0x76, 0x65, 0x2f, 0x73, 0x6d, 0x39, 0x30, 0x5f, 0x6d, 0x6d, 0x61, 0x5f
        /*0052*/ 	.byte	0x74, 0x6d, 0x61, 0x5f, 0x67, 0x6d, 0x6d, 0x61, 0x5f, 0x73, 0x73, 0x5f, 0x77, 0x61, 0x72, 0x70
        /*0062*/ 	.byte	0x73, 0x70, 0x65, 0x63, 0x69, 0x61, 0x6c, 0x69, 0x7a, 0x65, 0x64, 0x2e, 0x68, 0x70, 0x70, 0x00
	.type		__unnamed_1,@object
	.size		__unnamed_1,(.L_0 - __unnamed_1)
__unnamed_1:
        /* <DEDUP_REMOVED lines=173> */
.L_0:


//--------------------- .nv.shared._ZN7cutlass13device_kernelINS_4gemm6kernel13GemmUniversalIN4cute5tupleIJiiiiEEENS1_10collective13CollectiveMmaINS1_34MainloopSm90TmaGmmaWarpSpecializedILi7ENS5_IJNS4_1CILi1EEESB_SB_EEENS1_35KernelTmaWarpSpecializedCooperativeEEENS5_IJNSA_ILi256EEENSA_ILi240EEENSA_ILi64EEEEEEaNS5_IJlSB_lEEEaSJ_NS4_8TiledMMAINS4_8MMA_AtomIJNS4_4SM904GMMA26MMA_64x16x32_S32S8S8_SS_TNEEEENS4_6LayoutINS5_IJNSA_ILi2EEESB_SB_EEENS5_IJSB_NSA_ILi0EEEST_EEEEENS5_IJNS4_10UnderscoreESW_SW_EEEEENS4_13SM90_TMA_LOADENS4_14ComposedLayoutINS4_7SwizzleILi2ELi4ELi3EEENS4_18smem_ptr_flag_bitsILi8EEENSQ_INS5_IJNSA_ILi8EEESH_EEENS5_IJSH_SB_EEEEEEEvNS4_8identityESZ_S19_vS1A_EENS_8epilogue10collective6detail29Sm90TmaWarpSpecializedAdapterINS1D_15DefaultEpilogueIaSJ_SJ_NS1C_6thread17LinearCombinationIaLi1EiiLNS1H_9ScaleType4KindE0ELNS_15FloatRoundStyleE2EaEENS1_15EpilogueDefaultEEEEEvvEEEEvNT_6ParamsE --------------------------
	.section	.nv.shared._ZN7cutlass13device_kernelINS_4gemm6kernel13GemmUniversalIN4cute5tupleIJiiiiEEENS1_10collective13CollectiveMmaINS1_34MainloopSm90TmaGmmaWarpSpecializedILi7ENS5_IJNS4_1CILi1EEESB_SB_EEENS1_35KernelTmaWarpSpecializedCooperativeEEENS5_IJNSA_ILi256EEENSA_ILi240EEENSA_ILi64EEEEEEaNS5_IJlSB_lEEEaSJ_NS4_8TiledMMAINS4_8MMA_AtomIJNS4_4SM904GMMA26MMA_64x16x32_S32S8S8_SS_TNEEEENS4_6LayoutINS5_IJNSA_ILi2EEESB_SB_EEENS5_IJSB_NSA_ILi0EEEST_EEEEENS5_IJNS4_10UnderscoreESW_SW_EEEEENS4_13SM90_TMA_LOADENS4_14ComposedLayoutINS4_7SwizzleILi2ELi4ELi3EEENS4_18smem_ptr_flag_bitsILi8EEENSQ_INS5_IJNSA_ILi8EEESH_EEENS5_IJSH_SB_EEEEEEEvNS4_8identityESZ_S19_vS1A_EENS_8epilogue10collective6detail29Sm90TmaWarpSpecializedAdapterINS1D_15DefaultEpilogueIaSJ_SJ_NS1C_6thread17LinearCombinationIaLi1EiiLNS1H_9ScaleType4KindE0ELNS_15FloatRoundStyleE2EaEENS1_15EpilogueDefaultEEEEEvvEEEEvNT_6ParamsE,"aw",@nobits
	.sectionflags	@""
	.align	16
	.zero		1024


//--------------------- .nv.shared.reserved.0     --------------------------
	.section	.nv.shared.reserved.0,"aw",@nobits
	.weak		__nv_reservedSMEM_offset_0_alias
	.size		__nv_reservedSMEM_offset_0_alias, 0, 0
	.other		__nv_reservedSMEM_offset_0_alias,@"STO_CUDA_RESERVED_SHARED STV_DEFAULT"
__nv_reservedSMEM_offset_0_alias:
	.zero		0


//--------------------- .nv.global                --------------------------
	.section	.nv.global,"aw",@nobits
.nv.global:
	.type		_ZN40_INTERNAL_7d9aee3b_4_k_cu_5c052076_153884cute1_E,@object
	.size		_ZN40_INTERNAL_7d9aee3b_4_k_cu_5c052076_153884cute1_E,(_ZN40_INTERNAL_7d9aee3b_4_k_cu_5c052076_153884cuda3std3__45__cpo6cbeginE - _ZN40_INTERNAL_7d9aee3b_4_k_cu_5c052076_153884cute1_E)
_ZN40_INTERNAL_7d9aee3b_4_k_cu_5c052076_153884cute1_E:
	.zero		1
	.type		_ZN40_INTERNAL_7d9aee3b_4_k_cu_5c052076_153884cuda3std3__45__cpo6cbeginE,@object
	.size		_ZN40_INTERNAL_7d9aee3b_4_k_cu_5c052076_153884cuda3std3__45__cpo6cbeginE,(_ZN40_INTERNAL_7d9aee3b_4_k_cu_5c052076_153884cuda3std3__48in_placeE - _ZN40_INTERNAL_7d9aee3b_4_k_cu_5c052076_153884cuda3std3__45__cpo6cbeginE)
_ZN40_INTERNAL_7d9aee3b_4_k_cu_5c052076_153884cuda3std3__45__cpo6cbeginE:
	.zero		1
	.type		_ZN40_INTERNAL_7d9aee3b_4_k_cu_5c052076_153884cuda3std3__48in_placeE,@object
	.size		_ZN40_INTERNAL_7d9aee3b_4_k_cu_5c052076_153884cuda3std3__48in_placeE,(_ZN40_INTERNAL_7d9aee3b_4_k_cu_5c052076_153884cuda3std6ranges3__45__cpo9iter_moveE - _ZN40_INTERNAL_7d9aee3b_4_k_cu_5c052076_153884cuda3std3__48in_placeE)
_ZN40_INTERNAL_7d9aee3b_4_k_cu_5c052076_153884cuda3std3__48in_placeE:
	.zero		1
	.type		_ZN40_INTERNAL_7d9aee3b_4_k_cu_5c052076_153884cuda3std6ranges3__45__cpo9iter_moveE,@object
	.size		_ZN40_INTERNAL_7d9aee3b_4_k_cu_5c052076_153884cuda3std6ranges3__45__cpo9iter_moveE,(_ZN40_INTERNAL_7d9aee3b_4_k_cu_5c052076_153884cuda3std3__45__cpo5beginE - _ZN40_INTERNAL_7d9aee3b_4_k_cu_5c052076_153884cuda3std6ranges3__45__cpo9iter_moveE)
_ZN40_INTERNAL_7d9aee3b_4_k_cu_5c052076_153884cuda3std6ranges3__45__cpo9iter_moveE:
	.zero		1
	.type		_ZN40_INTERNAL_7d9aee3b_4_k_cu_5c052076_153884cuda3std3__45__cpo5beginE,@object
	.size		_ZN40_INTERNAL_7d9aee3b_4_k_cu_5c052076_153884cuda3std3__45__cpo5beginE,(_ZN40_INTERNAL_7d9aee3b_4_k_cu_5c052076_153884cuda3std3__442_GLOBAL__N__7d9aee3b_4_k_cu_5c052076_153886ignoreE - _ZN40_INTERNAL_7d9aee3b_4_k_cu_5c052076_153884cuda3std3__45__cpo5beginE)
_ZN40_INTERNAL_7d9aee3b_4_k_cu_5c052076_153884cuda3std3__45__cpo5beginE:
	.zero		1
	.type		_ZN40_INTERNAL_7d9aee3b_4_k_cu_5c052076_153884cuda3std3__442_GLOBAL__N__7d9aee3b_4_k_cu_5c052076_153886ignoreE,@object
	.size		_ZN40_INTERNAL_7d9aee3b_4_k_cu_5c052076_153884cuda3std3__442_GLOBAL__N__7d9aee3b_4_k_cu_5c052076_153886ignoreE,(_ZN40_INTERNAL_7d9aee3b_4_k_cu_5c052076_153884cute7productE - _ZN40_INTERNAL_7d9aee3b_4_k_cu_5c052076_153884cuda3std3__442_GLOBAL__N__7d9aee3b_4_k_cu_5c052076_153886ignoreE)
_ZN40_INTERNAL_7d9aee3b_4_k_cu_5c052076_153884cuda3std3__442_GLOBAL__N__7d9aee3b_4_k_cu_5c052076_153886ignoreE:
	.zero		1
	.type		_ZN40_INTERNAL_7d9aee3b_4_k_cu_5c052076_153884cute7productE,@object
	.size		_ZN40_INTERNAL_7d9aee3b_4_k_cu_5c052076_153884cute7productE,(_ZN40_INTERNAL_7d9aee3b_4_k_cu_5c052076_153884cuda3std3__45__cpo3endE - _ZN40_INTERNAL_7d9aee3b_4_k_cu_5c052076_153884cute7productE)
_ZN40_INTERNAL_7d9aee3b_4_k_cu_5c052076_153884cute7productE:
	.zero		1
	.type		_ZN40_INTERNAL_7d9aee3b_4_k_cu_5c052076_153884cuda3std3__45__cpo3endE,@object
	.size		_ZN40_INTERNAL_7d9aee3b_4_k_cu_5c052076_153884cuda3std3__45__cpo3endE,(_ZN40_INTERNAL_7d9aee3b_4_k_cu_5c052076_153884cuda3std3__419piecewise_constructE - _ZN40_INTERNAL_7d9aee3b_4_k_cu_5c052076_153884cuda3std3__45__cpo3endE)
_ZN40_INTERNAL_7d9aee3b_4_k_cu_5c052076_153884cuda3std3__45__cpo3endE:
	.zero		1
	.type		_ZN40_INTERNAL_7d9aee3b_4_k_cu_5c052076_153884cuda3std3__419piecewise_constructE,@object
	.size		_ZN40_INTERNAL_7d9aee3b_4_k_cu_5c052076_153884cuda3std3__419piecewise_constructE,(_ZN40_INTERNAL_7d9aee3b_4_k_cu_5c052076_153884cuda3std3__45__cpo4cendE - _ZN40_INTERNAL_7d9aee3b_4_k_cu_5c052076_153884cuda3std3__419piecewise_constructE)
_ZN40_INTERNAL_7d9aee3b_4_k_cu_5c052076_153884cuda3std3__419piecewise_constructE:
	.zero		1
	.type		_ZN40_INTERNAL_7d9aee3b_4_k_cu_5c052076_153884cuda3std3__45__cpo4cendE,@object
	.size		_ZN40_INTERNAL_7d9aee3b_4_k_cu_5c052076_153884cuda3std3__45__cpo4cendE,(_ZN40_INTERNAL_7d9aee3b_4_k_cu_5c052076_153884cuda3std6ranges3__45__cpo4swapE - _ZN40_INTERNAL_7d9aee3b_4_k_cu_5c052076_153884cuda3std3__45__cpo4cendE)
_ZN40_INTERNAL_7d9aee3b_4_k_cu_5c052076_153884cuda3std3__45__cpo4cendE:
	.zero		1
	.type		_ZN40_INTERNAL_7d9aee3b_4_k_cu_5c052076_153884cuda3std6ranges3__45__cpo4swapE,@object
	.size		_ZN40_INTERNAL_7d9aee3b_4_k_cu_5c052076_153884cuda3std6ranges3__45__cpo4swapE,(.L_8 - _ZN40_INTERNAL_7d9aee3b_4_k_cu_5c052076_153884cuda3std6ranges3__45__cpo4swapE)
_ZN40_INTERNAL_7d9aee3b_4_k_cu_5c052076_153884cuda3std6ranges3__45__cpo4swapE:
	.zero		1
.L_8:


//--------------------- .nv.constant0._ZN7cutlass13device_kernelINS_4gemm6kernel13GemmUniversalIN4cute5tupleIJiiiiEEENS1_10collective13CollectiveMmaINS1_34MainloopSm90TmaGmmaWarpSpecializedILi7ENS5_IJNS4_1CILi1EEESB_SB_EEENS1_35KernelTmaWarpSpecializedCooperativeEEENS5_IJNSA_ILi256EEENSA_ILi240EEENSA_ILi64EEEEEEaNS5_IJlSB_lEEEaSJ_NS4_8TiledMMAINS4_8MMA_AtomIJNS4_4SM904GMMA26MMA_64x16x32_S32S8S8_SS_TNEEEENS4_6LayoutINS5_IJNSA_ILi2EEESB_SB_EEENS5_IJSB_NSA_ILi0EEEST_EEEEENS5_IJNS4_10UnderscoreESW_SW_EEEEENS4_13SM90_TMA_LOADENS4_14ComposedLayoutINS4_7SwizzleILi2ELi4ELi3EEENS4_18smem_ptr_flag_bitsILi8EEENSQ_INS5_IJNSA_ILi8EEESH_EEENS5_IJSH_SB_EEEEEEEvNS4_8identityESZ_S19_vS1A_EENS_8epilogue10collective6detail29Sm90TmaWarpSpecializedAdapterINS1D_15DefaultEpilogueIaSJ_SJ_NS1C_6thread17LinearCombinationIaLi1EiiLNS1H_9ScaleType4KindE0ELNS_15FloatRoundStyleE2EaEENS1_15EpilogueDefaultEEEEEvvEEEEvNT_6ParamsE --------------------------
	.section	.nv.constant0._ZN7cutlass13device_kernelINS_4gemm6kernel13GemmUniversalIN4cute5tupleIJiiiiEEENS1_10collective13CollectiveMmaINS1_34MainloopSm90TmaGmmaWarpSpecializedILi7ENS5_IJNS4_1CILi1EEESB_SB_EEENS1_35KernelTmaWarpSpecializedCooperativeEEENS5_IJNSA_ILi256EEENSA_ILi240EEENSA_ILi64EEEEEEaNS5_IJlSB_lEEEaSJ_NS4_8TiledMMAINS4_8MMA_AtomIJNS4_4SM904GMMA26MMA_64x16x32_S32S8S8_SS_TNEEEENS4_6LayoutINS5_IJNSA_ILi2EEESB_SB_EEENS5_IJSB_NSA_ILi0EEEST_EEEEENS5_IJNS4_10UnderscoreESW_SW_EEEEENS4_13SM90_TMA_LOADENS4_14ComposedLayoutINS4_7SwizzleILi2ELi4ELi3EEENS4_18smem_ptr_flag_bitsILi8EEENSQ_INS5_IJNSA_ILi8EEESH_EEENS5_IJSH_SB_EEEEEEEvNS4_8identityESZ_S19_vS1A_EENS_8epilogue10collective6detail29Sm90TmaWarpSpecializedAdapterINS1D_15DefaultEpilogueIaSJ_SJ_NS1C_6thread17LinearCombinationIaLi1EiiLNS1H_9ScaleType4KindE0ELNS_15FloatRoundStyleE2EaEENS1_15EpilogueDefaultEEEEEvvEEEEvNT_6ParamsE,"a",@progbits
	.sectionflags	@""
	.align	4
.nv.constant0._ZN7cutlass13device_kernelINS_4gemm6kernel13GemmUniversalIN4cute5tupleIJiiiiEEENS1_10collective13CollectiveMmaINS1_34MainloopSm90TmaGmmaWarpSpecializedILi7ENS5_IJNS4_1CILi1EEESB_SB_EEENS1_35KernelTmaWarpSpecializedCooperativeEEENS5_IJNSA_ILi256EEENSA_ILi240EEENSA_ILi64EEEEEEaNS5_IJlSB_lEEEaSJ_NS4_8TiledMMAINS4_8MMA_AtomIJNS4_4SM904GMMA26MMA_64x16x32_S32S8S8_SS_TNEEEENS4_6LayoutINS5_IJNSA_ILi2EEESB_SB_EEENS5_IJSB_NSA_ILi0EEEST_EEEEENS5_IJNS4_10UnderscoreESW_SW_EEEEENS4_13SM90_TMA_LOADENS4_14ComposedLayoutINS4_7SwizzleILi2ELi4ELi3EEENS4_18smem_ptr_flag_bitsILi8EEENSQ_INS5_IJNSA_ILi8EEESH_EEENS5_IJSH_SB_EEEEEEEvNS4_8identityESZ_S19_vS1A_EENS_8epilogue10collective6detail29Sm90TmaWarpSpecializedAdapterINS1D_15DefaultEpilogueIaSJ_SJ_NS1C_6thread17LinearCombinationIaLi1EiiLNS1H_9ScaleType4KindE0ELNS_15FloatRoundStyleE2EaEENS1_15EpilogueDefaultEEEEEvvEEEEvNT_6ParamsE:
	.zero		1664


//--------------------- SYMBOLS --------------------------

	.type		.nv.reservedSmem.offset0,@object
	.size		.nv.reservedSmem.offset0,0x4
	.type		__assertfail,@function
